def attn_fwd(
    Q,
    K,
    V,
    Out,
    Lse,
    sm_scale,
    stride_qz,
    stride_qh,
    stride_qm,
    stride_qk,
    stride_kz,
    stride_kh,
    stride_kn,
    stride_kk,
    stride_vz,
    stride_vh,
    stride_vn,
    stride_vk,
    stride_oz,
    stride_oh,
    stride_om,
    stride_ok,
    seqlen_q,
    seqlen_k,
    BLOCK_M: tl.constexpr,
    BLOCK_N: tl.constexpr,
    HEAD_DIM: tl.constexpr,
    CAUSAL: tl.constexpr,
):
    start_m = tl.program_id(0)
    off_hz = tl.program_id(1)
    q_off = off_hz * stride_qh
    k_off = off_hz * stride_kh
    v_off = off_hz * stride_vh
    offs_m = start_m * BLOCK_M + tl.arange(0, BLOCK_M)
    offs_d = tl.arange(0, HEAD_DIM)
    offs_n = tl.arange(0, BLOCK_N)
    q_ptrs = Q + q_off + offs_m[:, None] * stride_qm + offs_d[None, :] * stride_qk
    k_ptrs = K + k_off + offs_d[:, None] * stride_kk + offs_n[None, :] * stride_kn
    v_ptrs = V + v_off + offs_n[:, None] * stride_vn + offs_d[None, :] * stride_vk
    m_i = tl.full([BLOCK_M], float("-inf"), dtype=tl.float32)
    l_i = tl.zeros([BLOCK_M], dtype=tl.float32) + 1.0
    acc = tl.zeros([BLOCK_M, HEAD_DIM], dtype=tl.float32)
    q = tl.load(q_ptrs)
    acc, l_i, m_i = _attn_fwd_inner(
        acc,
        l_i,
        m_i,
        q,
        k_ptrs,
        v_ptrs,
        sm_scale,
        stride_kn,
        stride_vn,
        start_m,
        seqlen_k,
        BLOCK_M,
        BLOCK_N,
        HEAD_DIM,
        CAUSAL,
    )
    acc = acc / l_i[:, None]
    lse = m_i + tl.math.log2(l_i) / 1.4426950408889634
    o_ptrs = (
        Out
        + off_hz * stride_oh
        + offs_m[:, None] * stride_om
        + offs_d[None, :] * stride_ok
    )
    tl.store(o_ptrs, acc.to(Out.dtype.element_ty))
    tl.store(Lse + off_hz * seqlen_q + offs_m, lse)

# config = {"BLOCK_M": 256, "BLOCK_N": 64, "HEAD_DIM": 16, "arch": "sm_100", "causal": false, "dtype": "fp16", "num_stages": 2, "num_warps": 8}
# arch = sm_100


// ===== COMPILED SASS (sm_100a) =====

	.target	sm_100a

	.elftype	@"ET_EXEC"


//--------------------- .note.nv.tkinfo           --------------------------
	.section	.note.nv.tkinfo,"",@"SHT_NOTE"
	.sectionflags	@"SHF_NOTE_NV_TKINFO"
	.tkinfo
        /*0018*/ 	.word	0x00000081
        /*0030*/ 	.string	""
        /*0030*/ 	.string	"ptxas-blackwell"
        /*0030*/ 	.string	"Cuda compilation tools, release 12.9, V12.9.86"
        /*0030*/ 	.string	"Build cuda_12.9.r12.9/compiler.36037853_0"
        /*0030*/ 	.string	"-v  -suppress-debug-info  -lineinfo  -arch sm_100a "



//--------------------- .note.nv.cuver            --------------------------
	.section	.note.nv.cuver,"",@"SHT_NOTE"
	.sectionflags	@"SHF_NOTE_NV_CUVER"
        /*0018*/ 	.short	0x0001
        /*001a*/ 	.short	0x0064
        /*001c*/ 	.short	0x0001
        /*001e*/ 	.short	0x0000
        /*0020*/ 	.short	0x0001
        /*0022*/ 	.short	0x0000


//--------------------- .nv.info                  --------------------------
	.section	.nv.info,"",@"SHT_CUDA_INFO"
	.align	4


	//----- nvinfo : EIATTR_REGCOUNT
	.align		4
        /*0000*/ 	.byte	0x04, 0x2f
        /*0002*/ 	.short	(.L_5 - .L_4)
	.align		4
.L_4:
        /*0004*/ 	.word	index@(attn_fwd)
        /*0008*/ 	.word	0x00000066


	//----- nvinfo : EIATTR_FRAME_SIZE
	.align		4
.L_5:
        /*000c*/ 	.byte	0x04, 0x11
        /*000e*/ 	.short	(.L_7 - .L_6)
	.align		4
.L_6:
        /*0010*/ 	.word	index@($__internal_2_$__cuda_sm10x_tcgen05_guardrail_trap_unallocated_columns_being_dealloced)
        /*0014*/ 	.word	0x00000000


	//----- nvinfo : EIATTR_FRAME_SIZE
	.align		4
.L_7:
        /*0018*/ 	.byte	0x04, 0x11
        /*001a*/ 	.short	(.L_9 - .L_8)
	.align		4
.L_8:
        /*001c*/ 	.word	index@($__internal_1_$__cuda_sm10x_tcgen05_guardrail_trap_phase_invalid_during_alloc)
        /*0020*/ 	.word	0x00000000


	//----- nvinfo : EIATTR_FRAME_SIZE
	.align		4
.L_9:
        /*0024*/ 	.byte	0x04, 0x11
        /*0026*/ 	.short	(.L_11 - .L_10)
	.align		4
.L_10:
        /*0028*/ 	.word	index@($__internal_0_$__cuda_sm10x_tcgen05_guardrail_trap_col_being_dealloced_not_returned_by_alloc)
        /*002c*/ 	.word	0x00000000


	//----- nvinfo : EIATTR_FRAME_SIZE
	.align		4
.L_11:
        /*0030*/ 	.byte	0x04, 0x11
        /*0032*/ 	.short	(.L_13 - .L_12)
	.align		4
.L_12:
        /*0034*/ 	.word	index@(attn_fwd)
        /*0038*/ 	.word	0x00000000


	//----- nvinfo : EIATTR_MIN_STACK_SIZE
	.align		4
.L_13:
        /*003c*/ 	.byte	0x04, 0x12
        /*003e*/ 	.short	(.L_15 - .L_14)
	.align		4
.L_14:
        /*0040*/ 	.word	index@(attn_fwd)
        /*0044*/ 	.word	0x00000000
.L_15:


//--------------------- .nv.info.attn_fwd         --------------------------
	.section	.nv.info.attn_fwd,"",@"SHT_CUDA_INFO"
	.sectionflags	@""
	.align	4


	//----- nvinfo : EIATTR_CUDA_API_VERSION
	.align		4
        /*0000*/ 	.byte	0x04, 0x37
        /*0002*/ 	.short	(.L_17 - .L_16)
.L_16:
        /*0004*/ 	.word	0x00000081


	//----- nvinfo : EIATTR_KPARAM_INFO
	.align		4
.L_17:
        /*0008*/ 	.byte	0x04, 0x17
        /*000a*/ 	.short	(.L_19 - .L_18)
.L_18:
        /*000c*/ 	.word	0x00000000
        /*0010*/ 	.short	0x0019
        /*0012*/ 	.short	0x0080
        /*0014*/ 	.byte	0x00, 0xf4, 0x21, 0x00


	//----- nvinfo : EIATTR_KPARAM_INFO
	.align		4
.L_19:
        /*0018*/ 	.byte	0x04, 0x17
        /*001a*/ 	.short	(.L_21 - .L_20)
.L_20:
        /*001c*/ 	.word	0x00000000
        /*0020*/ 	.short	0x0018
        /*0022*/ 	.short	0x0078
        /*0024*/ 	.byte	0x00, 0xf4, 0x21, 0x00


	//----- nvinfo : EIATTR_KPARAM_INFO
	.align		4
.L_21:
        /*0028*/ 	.byte	0x04, 0x17
        /*002a*/ 	.short	(.L_23 - .L_22)
.L_22:
        /*002c*/ 	.word	0x00000000
        /*0030*/ 	.short	0x0017
        /*0032*/ 	.short	0x0070
        /*0034*/ 	.byte	0x00, 0xf0, 0x11, 0x00


	//----- nvinfo : EIATTR_KPARAM_INFO
	.align		4
.L_23:
        /*0038*/ 	.byte	0x04, 0x17
        /*003a*/ 	.short	(.L_25 - .L_24)
.L_24:
        /*003c*/ 	.word	0x00000000
        /*0040*/ 	.short	0x0016
        /*0042*/ 	.short	0x006c
        /*0044*/ 	.byte	0x00, 0xf0, 0x11, 0x00


	//----- nvinfo : EIATTR_KPARAM_INFO
	.align		4
.L_25:
        /*0048*/ 	.byte	0x04, 0x17
        /*004a*/ 	.short	(.L_27 - .L_26)
.L_26:
        /*004c*/ 	.word	0x00000000
        /*0050*/ 	.short	0x0015
        /*0052*/ 	.short	0x0068
        /*0054*/ 	.byte	0x00, 0xf0, 0x11, 0x00


	//----- nvinfo : EIATTR_KPARAM_INFO
	.align		4
.L_27:
        /*0058*/ 	.byte	0x04, 0x17
        /*005a*/ 	.short	(.L_29 - .L_28)
.L_28:
        /*005c*/ 	.word	0x00000000
        /*0060*/ 	.short	0x0014
        /*0062*/ 	.short	0x0064
        /*0064*/ 	.byte	0x00, 0xf0, 0x11, 0x00


	//----- nvinfo : EIATTR_KPARAM_INFO
	.align		4
.L_29:
        /*0068*/ 	.byte	0x04, 0x17
        /*006a*/ 	.short	(.L_31 - .L_30)
.L_30:
        /*006c*/ 	.word	0x00000000
        /*0070*/ 	.short	0x0013
        /*0072*/ 	.short	0x0060
        /*0074*/ 	.byte	0x00, 0xf0, 0x11, 0x00


	//----- nvinfo : EIATTR_KPARAM_INFO
	.align		4
.L_31:
        /*0078*/ 	.byte	0x04, 0x17
        /*007a*/ 	.short	(.L_33 - .L_32)
.L_32:
        /*007c*/ 	.word	0x00000000
        /*0080*/ 	.short	0x0012
        /*0082*/ 	.short	0x005c
        /*0084*/ 	.byte	0x00, 0xf0, 0x11, 0x00


	//----- nvinfo : EIATTR_KPARAM_INFO
	.align		4
.L_33:
        /*0088*/ 	.byte	0x04, 0x17
        /*008a*/ 	.short	(.L_35 - .L_34)
.L_34:
        /*008c*/ 	.word	0x00000000
        /*0090*/ 	.short	0x0011
        /*0092*/ 	.short	0x0058
        /*0094*/ 	.byte	0x00, 0xf0, 0x11, 0x00


	//----- nvinfo : EIATTR_KPARAM_INFO
	.align		4
.L_35:
        /*0098*/ 	.byte	0x04, 0x17
        /*009a*/ 	.short	(.L_37 - .L_36)
.L_36:
        /*009c*/ 	.word	0x00000000
        /*00a0*/ 	.short	0x0010
        /*00a2*/ 	.short	0x0054
        /*00a4*/ 	.byte	0x00, 0xf0, 0x11, 0x00


	//----- nvinfo : EIATTR_KPARAM_INFO
	.align		4
.L_37:
        /*00a8*/ 	.byte	0x04, 0x17
        /*00aa*/ 	.short	(.L_39 - .L_38)
.L_38:
        /*00ac*/ 	.word	0x00000000
        /*00b0*/ 	.short	0x000f
        /*00b2*/ 	.short	0x0050
        /*00b4*/ 	.byte	0x00, 0xf0, 0x11, 0x00


	//----- nvinfo : EIATTR_KPARAM_INFO
	.align		4
.L_39:
        /*00b8*/ 	.byte	0x04, 0x17
        /*00ba*/ 	.short	(.L_41 - .L_40)
.L_40:
        /*00bc*/ 	.word	0x00000000
        /*00c0*/ 	.short	0x000e
        /*00c2*/ 	.short	0x004c
        /*00c4*/ 	.byte	0x00, 0xf0, 0x11, 0x00


	//----- nvinfo : EIATTR_KPARAM_INFO
	.align		4
.L_41:
        /*00c8*/ 	.byte	0x04, 0x17
        /*00ca*/ 	.short	(.L_43 - .L_42)
.L_42:
        /*00cc*/ 	.word	0x00000000
        /*00d0*/ 	.short	0x000d
        /*00d2*/ 	.short	0x0048
        /*00d4*/ 	.byte	0x00, 0xf0, 0x11, 0x00


	//----- nvinfo : EIATTR_KPARAM_INFO
	.align		4
.L_43:
        /*00d8*/ 	.byte	0x04, 0x17
        /*00da*/ 	.short	(.L_45 - .L_44)
.L_44:
        /*00dc*/ 	.word	0x00000000
        /*00e0*/ 	.short	0x000c
        /*00e2*/ 	.short	0x0044
        /*00e4*/ 	.byte	0x00, 0xf0, 0x11, 0x00


	//----- nvinfo : EIATTR_KPARAM_INFO
	.align		4
.L_45:
        /*00e8*/ 	.byte	0x04, 0x17
        /*00ea*/ 	.short	(.L_47 - .L_46)
.L_46:
        /*00ec*/ 	.word	0x00000000
        /*00f0*/ 	.short	0x000b
        /*00f2*/ 	.short	0x0040
        /*00f4*/ 	.byte	0x00, 0xf0, 0x11, 0x00


	//----- nvinfo : EIATTR_KPARAM_INFO
	.align		4
.L_47:
        /*00f8*/ 	.byte	0x04, 0x17
        /*00fa*/ 	.short	(.L_49 - .L_48)
.L_48:
        /*00fc*/ 	.word	0x00000000
        /*0100*/ 	.short	0x000a
        /*0102*/ 	.short	0x003c
        /*0104*/ 	.byte	0x00, 0xf0, 0x11, 0x00


	//----- nvinfo : EIATTR_KPARAM_INFO
	.align		4
.L_49:
        /*0108*/ 	.byte	0x04, 0x17
        /*010a*/ 	.short	(.L_51 - .L_50)
.L_50:
        /*010c*/ 	.word	0x00000000
        /*0110*/ 	.short	0x0009
        /*0112*/ 	.short	0x0038
        /*0114*/ 	.byte	0x00, 0xf0, 0x11, 0x00


	//----- nvinfo : EIATTR_KPARAM_INFO
	.align		4
.L_51:
        /*0118*/ 	.byte	0x04, 0x17
        /*011a*/ 	.short	(.L_53 - .L_52)
.L_52:
        /*011c*/ 	.word	0x00000000
        /*0120*/ 	.short	0x0008
        /*0122*/ 	.short	0x0034
        /*0124*/ 	.byte	0x00, 0xf0, 0x11, 0x00


	//----- nvinfo : EIATTR_KPARAM_INFO
	.align		4
.L_53:
        /*0128*/ 	.byte	0x04, 0x17
        /*012a*/ 	.short	(.L_55 - .L_54)
.L_54:
        /*012c*/ 	.word	0x00000000
        /*0130*/ 	.short	0x0007
        /*0132*/ 	.short	0x0030
        /*0134*/ 	.byte	0x00, 0xf0, 0x11, 0x00


	//----- nvinfo : EIATTR_KPARAM_INFO
	.align		4
.L_55:
        /*0138*/ 	.byte	0x04, 0x17
        /*013a*/ 	.short	(.L_57 - .L_56)
.L_56:
        /*013c*/ 	.word	0x00000000
        /*0140*/ 	.short	0x0006
        /*0142*/ 	.short	0x002c
        /*0144*/ 	.byte	0x00, 0xf0, 0x11, 0x00


	//----- nvinfo : EIATTR_KPARAM_INFO
	.align		4
.L_57:
        /*0148*/ 	.byte	0x04, 0x17
        /*014a*/ 	.short	(.L_59 - .L_58)
.L_58:
        /*014c*/ 	.word	0x00000000
        /*0150*/ 	.short	0x0005
        /*0152*/ 	.short	0x0028
        /*0154*/ 	.byte	0x00, 0xf0, 0x11, 0x00


	//----- nvinfo : EIATTR_KPARAM_INFO
	.align		4
.L_59:
        /*0158*/ 	.byte	0x04, 0x17
        /*015a*/ 	.short	(.L_61 - .L_60)
.L_60:
        /*015c*/ 	.word	0x00000000
        /*0160*/ 	.short	0x0004
        /*0162*/ 	.short	0x0020
        /*0164*/ 	.byte	0x00, 0xf4, 0x21, 0x00


	//----- nvinfo : EIATTR_KPARAM_INFO
	.align		4
.L_61:
        /*0168*/ 	.byte	0x04, 0x17
        /*016a*/ 	.short	(.L_63 - .L_62)
.L_62:
        /*016c*/ 	.word	0x00000000
        /*0170*/ 	.short	0x0003
        /*0172*/ 	.short	0x0018
        /*0174*/ 	.byte	0x00, 0xf4, 0x21, 0x00


	//----- nvinfo : EIATTR_KPARAM_INFO
	.align		4
.L_63:
        /*0178*/ 	.byte	0x04, 0x17
        /*017a*/ 	.short	(.L_65 - .L_64)
.L_64:
        /*017c*/ 	.word	0x00000000
        /*0180*/ 	.short	0x0002
        /*0182*/ 	.short	0x0010
        /*0184*/ 	.byte	0x00, 0xf4, 0x21, 0x00


	//----- nvinfo : EIATTR_KPARAM_INFO
	.align		4
.L_65:
        /*0188*/ 	.byte	0x04, 0x17
        /*018a*/ 	.short	(.L_67 - .L_66)
.L_66:
        /*018c*/ 	.word	0x00000000
        /*0190*/ 	.short	0x0001
        /*0192*/ 	.short	0x0008
        /*0194*/ 	.byte	0x00, 0xf4, 0x21, 0x00


	//----- nvinfo : EIATTR_KPARAM_INFO
	.align		4
.L_67:
        /*0198*/ 	.byte	0x04, 0x17
        /*019a*/ 	.short	(.L_69 - .L_68)
.L_68:
        /*019c*/ 	.word	0x00000000
        /*01a0*/ 	.short	0x0000
        /*01a2*/ 	.short	0x0000
        /*01a4*/ 	.byte	0x00, 0xf4, 0x21, 0x00


	//----- nvinfo : EIATTR_AT_ENTRY_FRAGMENTS
	.align		4
.L_69:
        /*01a8*/ 	.byte	0x04, 0x4f
        /*01aa*/ 	.short	(.L_71 - .L_70)


	//   ....[0]....
.L_70:
        /*01ac*/ 	.word	0x00000004


	//----- nvinfo : EIATTR_RESERVED_SMEM_USED
	.align		4
.L_71:
        /*01b0*/ 	.byte	0x01, 0x41
	.zero		2


	//----- nvinfo : EIATTR_SPARSE_MMA_MASK
	.align		4
        /*01b4*/ 	.byte	0x03, 0x50
        /*01b6*/ 	.short	0x0000


	//----- nvinfo : EIATTR_TCGEN05_1CTA_USED
	.align		4
        /*01b8*/ 	.byte	0x01, 0x51
	.zero		2


	//----- nvinfo : EIATTR_MAXREG_COUNT
	.align		4
        /*01bc*/ 	.byte	0x03, 0x1b
        /*01be*/ 	.short	0x00ff


	//----- nvinfo : EIATTR_NUM_BARRIERS
	.align		4
        /*01c0*/ 	.byte	0x02, 0x4c
        /*01c2*/ 	.byte	0x01
	.zero		1


	//----- nvinfo : EIATTR_INT_WARP_WIDE_INSTR_OFFSETS
	.align		4
        /*01c4*/ 	.byte	0x04, 0x31
        /*01c6*/ 	.short	(.L_73 - .L_72)


	//   ....[0]....
.L_72:
        /*01c8*/ 	.word	0x00000ca0


	//   ....[1]....
        /*01cc*/ 	.word	0x00000cd0


	//   ....[2]....
        /*01d0*/ 	.word	0x00000e90


	//   ....[3]....
        /*01d4*/ 	.word	0x00000fa0


	//   ....[4]....
        /*01d8*/ 	.word	0x00003520


	//   ....[5]....
        /*01dc*/ 	.word	0x00006370


	//   ....[6]....
        /*01e0*/ 	.word	0x000063c0


	//----- nvinfo : EIATTR_COOP_GROUP_MASK_REGIDS
	.align		4
.L_73:
        /*01e4*/ 	.byte	0x04, 0x29
        /*01e6*/ 	.short	(.L_75 - .L_74)


	//   ....[0]....
.L_74:
        /*01e8*/ 	.word	0xffffffff


	//   ....[1]....
        /*01ec*/ 	.word	0xffffffff


	//   ....[2]....
        /*01f0*/ 	.word	0xffffffff


	//   ....[3]....
        /*01f4*/ 	.word	0xffffffff


	//----- nvinfo : EIATTR_COOP_GROUP_INSTR_OFFSETS
	.align		4
.L_75:
        /*01f8*/ 	.byte	0x04, 0x28
        /*01fa*/ 	.short	(.L_77 - .L_76)


	//   ....[0]....
.L_76:
        /*01fc*/ 	.word	0x00000050


	//   ....[1]....
        /*0200*/ 	.word	0x00000310


	//   ....[2]....
        /*0204*/ 	.word	0x00006200


	//   ....[3]....
        /*0208*/ 	.word	0x00006470


	//----- nvinfo : EIATTR_VRC_CTA_INIT_COUNT
	.align		4
.L_77:
        /*020c*/ 	.byte	0x02, 0x4a
        /*020e*/ 	.byte	0x80
	.zero		1


	//----- nvinfo : EIATTR_MBARRIER_INSTR_OFFSETS
	.align		4
        /*0210*/ 	.byte	0x04, 0x39
        /*0212*/ 	.short	(.L_79 - .L_78)


	//   ....[0]....
.L_78:
        /*0214*/ 	.word	0x00000e20
        /*0218*/ 	.word	0x000000ff
        /*021c*/ 	.word	0x00000000
        /*0220*/ 	.short	0x0100
        /*0222*/ 	.byte	0x0f
	.zero		1


	//   ....[1]....
        /*0224*/ 	.word	0x00000f90
        /*0228*/ 	.word	0x000000ff
        /*022c*/ 	.word	0x00003808
        /*0230*/ 	.short	0x0100
        /*0232*/ 	.byte	0x0b
	.zero		1


	//   ....[2]....
        /*0234*/ 	.word	0x00001020
        /*0238*/ 	.word	0x000000ff
        /*023c*/ 	.word	0x00002800
        /*0240*/ 	.short	0x0100
        /*0242*/ 	.byte	0x0b
	.zero		1


	//   ....[3]....
        /*0244*/ 	.word	0x000011d0
        /*0248*/ 	.word	0x000000ff
        /*024c*/ 	.word	0x00002800
        /*0250*/ 	.short	0x010a
        /*0252*/ 	.byte	0x0b
	.zero		1


	//   ....[4]....
        /*0254*/ 	.word	0x00001280
        /*0258*/ 	.word	0x000000ff
        /*025c*/ 	.word	0x00002800
        /*0260*/ 	.short	0x0108
        /*0262*/ 	.byte	0x0b
	.zero		1


	//   ....[5]....
        /*0264*/ 	.word	0x000035a0
        /*0268*/ 	.word	0x000000ff
        /*026c*/ 	.word	0x00003810
        /*0270*/ 	.short	0x0100
        /*0272*/ 	.byte	0x0b
	.zero		1


	//   ....[6]....
        /*0274*/ 	.word	0x000036a0
        /*0278*/ 	.word	0x000000ff
        /*027c*/ 	.word	0x00003810
        /*0280*/ 	.short	0x010a
        /*0282*/ 	.byte	0x0b
	.zero		1


	//   ....[7]....
        /*0284*/ 	.word	0x000036f0
        /*0288*/ 	.word	0x000000ff
        /*028c*/ 	.word	0x00003810
        /*0290*/ 	.short	0x0108
        /*0292*/ 	.byte	0x0b
	.zero		1


	//   ....[8]....
        /*0294*/ 	.word	0x00003740
        /*0298*/ 	.word	0x000000ff
        /*029c*/ 	.word	0x00000000
        /*02a0*/ 	.short	0x010a
        /*02a2*/ 	.byte	0x0f
	.zero		1


	//   ....[9]....
        /*02a4*/ 	.word	0x000056a0
        /*02a8*/ 	.word	0x000000ff
        /*02ac*/ 	.word	0x00000000
        /*02b0*/ 	.short	0x010a
        /*02b2*/ 	.byte	0x0f
	.zero		1


	//   ....[10]....
        /*02b4*/ 	.word	0x00005810
        /*02b8*/ 	.word	0x000000ff
        /*02bc*/ 	.word	0x00003800
        /*02c0*/ 	.short	0x0108
        /*02c2*/ 	.byte	0x0b
	.zero		1


	//   ....[11]....
        /*02c4*/ 	.word	0x00005940
        /*02c8*/ 	.word	0x000000ff
        /*02cc*/ 	.word	0x00003808
        /*02d0*/ 	.short	0x0108
        /*02d2*/ 	.byte	0x0b
	.zero		1


	//   ....[12]....
        /*02d4*/ 	.word	0x00006490
        /*02d8*/ 	.word	0x000000ff
        /*02dc*/ 	.word	0x00002800
        /*02e0*/ 	.short	0x010a
        /*02e2*/ 	.byte	0x0b
	.zero		1


	//   ....[13]....
        /*02e4*/ 	.word	0x000064c0
        /*02e8*/ 	.word	0x000000ff
        /*02ec*/ 	.word	0x00003810
        /*02f0*/ 	.short	0x010a
        /*02f2*/ 	.byte	0x0b
	.zero		1


	//   ....[14]....
        /*02f4*/ 	.word	0x000064f0
        /*02f8*/ 	.word	0x000000ff
        /*02fc*/ 	.word	0x00000000
        /*0300*/ 	.short	0x010a
        /*0302*/ 	.byte	0x0f
	.zero		1


	//   ....[15]....
        /*0304*/ 	.word	0x00006520
        /*0308*/ 	.word	0x000000ff
        /*030c*/ 	.word	0x00000000
        /*0310*/ 	.short	0x010a
        /*0312*/ 	.byte	0x0f
	.zero		1


	//----- nvinfo : EIATTR_NUM_MBARRIERS
	.align		4
.L_79:
        /*0314*/ 	.byte	0x03, 0x38
        /*0316*/ 	.short	0xffff


	//----- nvinfo : EIATTR_EXIT_INSTR_OFFSETS
	.align		4
        /*0318*/ 	.byte	0x04, 0x1c
        /*031a*/ 	.short	(.L_81 - .L_80)


	//   ....[0]....
.L_80:
        /*031c*/ 	.word	0x00006480


	//----- nvinfo : EIATTR_REQNTID
	.align		4
.L_81:
        /*0320*/ 	.byte	0x04, 0x10
        /*0322*/ 	.short	(.L_83 - .L_82)
.L_82:
        /*0324*/ 	.word	0x00000100
        /*0328*/ 	.word	0x00000001
        /*032c*/ 	.word	0x00000001


	//----- nvinfo : EIATTR_CRS_STACK_SIZE
	.align		4
.L_83:
        /*0330*/ 	.byte	0x04, 0x1e
        /*0332*/ 	.short	(.L_85 - .L_84)
.L_84:
        /*0334*/ 	.word	0x00000000


	//----- nvinfo : EIATTR_CBANK_PARAM_SIZE
	.align		4
.L_85:
        /*0338*/ 	.byte	0x03, 0x19
        /*033a*/ 	.short	0x0088


	//----- nvinfo : EIATTR_PARAM_CBANK
	.align		4
        /*033c*/ 	.byte	0x04, 0x0a
        /*033e*/ 	.short	(.L_87 - .L_86)
	.align		4
.L_86:
        /*0340*/ 	.word	index@(.nv.constant0.attn_fwd)
        /*0344*/ 	.short	0x0380
        /*0346*/ 	.short	0x0088


	//----- nvinfo : EIATTR_SW_WAR
	.align		4
.L_87:
        /*0348*/ 	.byte	0x04, 0x36
        /*034a*/ 	.short	(.L_89 - .L_88)
.L_88:
        /*034c*/ 	.word	0x00000008
.L_89:


//--------------------- .nv.compat                --------------------------
	.section	.nv.compat,"",@"SHT_CUDA_COMPAT_INFO"
	.align	4
        /*0000*/ 	.byte	0x02, 0x02, 0x02, 0x00, 0x02, 0x05, 0x05, 0x00, 0x02, 0x03, 0x00, 0x00, 0x02, 0x06, 0x01, 0x00


//--------------------- .nv.callgraph             --------------------------
	.section	.nv.callgraph,"",@"SHT_CUDA_CALLGRAPH"
	.align	4
	.sectionentsize	8
	.align		4
        /*0000*/ 	.word	0x00000000
	.align		4
        /*0004*/ 	.word	0xffffffff
	.align		4
        /*0008*/ 	.word	0x00000000
	.align		4
        /*000c*/ 	.word	0xfffffffe
	.align		4
        /*0010*/ 	.word	0x00000000
	.align		4
        /*0014*/ 	.word	0xfffffffd
	.align		4
        /*0018*/ 	.word	0x00000000
	.align		4
        /*001c*/ 	.word	0xfffffffc


//--------------------- .nv.constant4             --------------------------
	.section	.nv.constant4,"a",@progbits
	.align	8
	.align		8
.nv.constant4:
        /*0000*/ 	.dword	_$_str


//--------------------- .text.attn_fwd            --------------------------
	.section	.text.attn_fwd,"ax",@progbits
	.align	128
        .global         attn_fwd
        .type           attn_fwd,@function
        .size           attn_fwd,(.L_x_28 - attn_fwd)
        .other          attn_fwd,@"STO_CUDA_ENTRY STV_DEFAULT"
attn_fwd:
.text.attn_fwd:
[----:B------:R-:W0:Y:S01]  /*0000*/  LDC R1, c[0x0][0x37c] ;  /* 0x0000df00ff017b82 */ /* 0x000e220000000800 */
[----:B------:R-:W1:Y:S02]  /*0010*/  S2R R69, SR_TID.X ;  /* 0x0000000000457919 */ /* 0x000e640000002100 */
[----:B-1----:R-:W-:-:S13]  /*0020*/  ISETP.GE.U32.AND P0, PT, R69, 0x20, PT ;  /* 0x000000204500780c */ /* 0x002fda0003f06070 */
[----:B------:R-:W-:Y:S05]  /*0030*/  @P0 BRA `(.L_x_0) ;  /* 0x0000000000b80947 */ /* 0x000fea0003800000 */
[----:B------:R-:W1:Y:S01]  /*0040*/  S2UR UR6, SR_CgaCtaId ;  /* 0x00000000000679c3 */ /* 0x000e620000008800 */
[----:B------:R-:W-:Y:S01]  /*0050*/  NOP ;  /* 0x0000000000007918 */ /* 0x000fe20000000000 */
[----:B------:R-:W-:Y:S02]  /*0060*/  UMOV UR4, 0x40 ;  /* 0x0000004000047882 */ /* 0x000fe40000000000 */
[----:B-1----:R-:W-:-:S09]  /*0070*/  ULEA UR4, UR6, UR4, 0x18 ;  /* 0x0000000406047291 */ /* 0x002fd2000f8ec0ff */
[----:B------:R-:W1:Y:S01]  /*0080*/  LDS.U8 R0, [UR4] ;  /* 0x00000004ff007984 */ /* 0x000e620008000000 */
[----:B------:R-:W-:Y:S02]  /*0090*/  UMOV UR4, 0x400 ;  /* 0x0000040000047882 */ /* 0x000fe40000000000 */
[----:B------:R-:W-:Y:S01]  /*00a0*/  ULEA UR4, UR6, UR4, 0x18 ;  /* 0x0000000406047291 */ /* 0x000fe2000f8ec0ff */
[----:B-1----:R-:W-:-:S13]  /*00b0*/  ISETP.NE.AND P1, PT, R0, RZ, PT ;  /* 0x000000ff0000720c */ /* 0x002fda0003f25270 */
[----:B------:R-:W-:Y:S05]  /*00c0*/  @P1 BRA `(.L_x_1) ;  /* 0x00000000007c1947 */ /* 0x000fea0003800000 */
[----:B------:R-:W-:-:S13]  /*00d0*/  ELECT P1, URZ, PT ;  /* 0x0000000000ff782f */ /* 0x000fda0003820000 */
[----:B------:R-:W-:Y:S05]  /*00e0*/  @!P1 BRA `(.L_x_2) ;  /* 0x0000000000849947 */ /* 0x000fea0003800000 */
[----:B------:R-:W-:Y:S01]  /*00f0*/  UMOV UR5, 0x8 ;  /* 0x0000000800057882 */ /* 0x000fe20000000000 */
[----:B------:R-:W-:Y:S01]  /*0100*/  HFMA2 R4, -RZ, RZ, 0, 5.9604644775390625e-08 ;  /* 0x00000001ff047431 */ /* 0x000fe200000001ff */
[----:B------:R-:W-:-:S03]  /*0110*/  MOV R5, 0xff ;  /* 0x000000ff00057802 */ /* 0x000fc60000000f00 */
[----:B------:R-:W-:Y:S04]  /*0120*/  DEPBAR.LE SB1, 0x36 ;  /* 0x00009d800000791a */ /* 0x000fe80000000000 */
[----:B------:R-:W1:Y:S02]  /*0130*/  UTCATOMSWS.FIND_AND_SET.ALIGN UP0, UR5, UR5 ;  /* 0x00000005000575e3 */ /* 0x000e640008000800 */
[----:B-1----:R-:W-:-:S04]  /*0140*/  PLOP3.LUT P1, PT, PT, PT, UP0, 0x80, 0x8 ;  /* 0x000000000008781c */ /* 0x002fc80003f2f008 */
[----:B------:R-:W-:-:S04]  /*0150*/  SEL R0, RZ, 0xffffffff, !P1 ;  /* 0xffffffffff007807 */ /* 0x000fc80004800000 */
[----:B------:R-:W-:Y:S02]  /*0160*/  ISETP.NE.AND P1, PT, R0, RZ, PT ;  /* 0x000000ff0000720c */ /* 0x000fe40003f25270 */
[----:B------:R-:W-:-:S11]  /*0170*/  MOV R0, UR5 ;  /* 0x0000000500007c02 */ /* 0x000fd60008000f00 */
[----:B------:R-:W-:Y:S05]  /*0180*/  @P1 BRA `(.L_x_3) ;  /* 0x0000000000241947 */ /* 0x000fea0003800000 */
.L_x_4:
[----:B------:R-:W-:Y:S05]  /*0190*/  NANOSLEEP 0x64 ;  /* 0x000000640000795d */ /* 0x000fea0003800000 */
[----:B------:R-:W-:-:S05]  /*01a0*/  UMOV UR5, 0x8 ;  /* 0x0000000800057882 */ /* 0x000fca0000000000 */
[----:B------:R-:W-:Y:S04]  /*01b0*/  DEPBAR.LE SB1, 0x36 ;  /* 0x00009d800000791a */ /* 0x000fe80000000000 */
[----:B------:R-:W1:Y:S02]  /*01c0*/  UTCATOMSWS.FIND_AND_SET.ALIGN UP0, UR5, UR5 ;  /* 0x00000005000575e3 */ /* 0x000e640008000800 */
[----:B-1----:R-:W-:-:S04]  /*01d0*/  PLOP3.LUT P1, PT, PT, PT, UP0, 0x80, 0x8 ;  /* 0x000000000008781c */ /* 0x002fc80003f2f008 */
[----:B------:R-:W-:-:S04]  /*01e0*/  SEL R0, RZ, 0xffffffff, !P1 ;  /* 0xffffffffff007807 */ /* 0x000fc80004800000 */
[----:B------:R-:W-:Y:S02]  /*01f0*/  ISETP.NE.AND P1, PT, R0, RZ, PT ;  /* 0x000000ff0000720c */ /* 0x000fe40003f25270 */
[----:B------:R-:W-:-:S11]  /*0200*/  MOV R0, UR5 ;  /* 0x0000000500007c02 */ /* 0x000fd60008000f00 */
[----:B------:R-:W-:Y:S05]  /*0210*/  @!P1 BRA `(.L_x_4) ;  /* 0xfffffffc00dc9947 */ /* 0x000fea000383ffff */
.L_x_3:
[----:B------:R-:W-:Y:S01]  /*0220*/  IADD3 R3, PT, PT, R0, 0x10, RZ ;  /* 0x0000001000037810 */ /* 0x000fe20007ffe0ff */
[----:B------:R-:W-:Y:S01]  /*0230*/  UMOV UR5, 0x50 ;  /* 0x0000005000057882 */ /* 0x000fe20000000000 */
[----:B------:R-:W-:Y:S01]  /*0240*/  SHF.L.U32 R2, R5, R0, RZ ;  /* 0x0000000005027219 */ /* 0x000fe200000006ff */
[----:B------:R-:W-:Y:S01]  /*0250*/  ULEA UR5, UR6, UR5, 0x18 ;  /* 0x0000000506057291 */ /* 0x000fe2000f8ec0ff */
[----:B------:R-:W-:Y:S02]  /*0260*/  SHF.L.U32 R3, R4, R3, RZ ;  /* 0x0000000304037219 */ /* 0x000fe400000006ff */
[----:B------:R-:W-:Y:S02]  /*0270*/  SHF.L.U32 R0, R0, 0x5, RZ ;  /* 0x0000000500007819 */ /* 0x000fe400000006ff */
[----:B------:R-:W-:-:S05]  /*0280*/  LOP3.LUT R2, R3, R2, RZ, 0xfc, !PT ;  /* 0x0000000203027212 */ /* 0x000fca00078efcff */
[----:B------:R1:W-:Y:S04]  /*0290*/  ATOMS.OR RZ, [UR5], R2 ;  /* 0x00000002ffff798c */ /* 0x0003e8000b000005 */
[----:B------:R1:W-:Y:S01]  /*02a0*/  STS [UR4], R0 ;  /* 0x00000000ff007988 */ /* 0x0003e20008000804 */
[----:B------:R-:W-:Y:S05]  /*02b0*/  BRA `(.L_x_2) ;  /* 0x0000000000107947 */ /* 0x000fea0003800000 */
.L_x_1:
[----:B------:R-:W-:Y:S02]  /*02c0*/  MOV R0, 0xffffffff ;  /* 0xffffffff00007802 */ /* 0x000fe40000000f00 */
[----:B------:R-:W-:-:S03]  /*02d0*/  MOV R2, 0x300 ;  /* 0x0000030000027802 */ /* 0x000fc60000000f00 */
[----:B------:R1:W-:Y:S04]  /*02e0*/  STS [UR4], R0 ;  /* 0x00000000ff007988 */ /* 0x0003e80008000804 */
[----:B01----:R-:W-:Y:S05]  /*02f0*/  CALL.REL.NOINC `($__internal_1_$__cuda_sm10x_tcgen05_guardrail_trap_phase_invalid_during_alloc) ;  /* 0x0000006000a07944 */ /* 0x003fea0003c00000 */
.L_x_2:
[----:B------:R-:W-:Y:S05]  /*0300*/  WARPSYNC.ALL ;  /* 0x0000000000007948 */ /* 0x000fea0003800000 */
[----:B------:R-:W-:Y:S01]  /*0310*/  NOP ;  /* 0x0000000000007918 */ /* 0x000fe20000000000 */
.L_x_0:
[----:B------:R-:W2:Y:S01]  /*0320*/  S2R R3, SR_CTAID.X ;  /* 0x0000000000037919 */ /* 0x000ea20000002500 */
[----:B------:R-:W3:Y:S01]  /*0330*/  S2UR UR10, SR_CTAID.Y ;  /* 0x00000000000a79c3 */ /* 0x000ee20000002600 */
[----:B------:R-:W3:Y:S01]  /*0340*/  LDCU.64 UR4, c[0x0][0x3b0] ;  /* 0x00007600ff0477ac */ /* 0x000ee20008000a00 */
[----:B-1----:R-:W-:Y:S01]  /*0350*/  LOP3.LUT R0, R69, 0xff, RZ, 0xc0, !PT ;  /* 0x000000ff45007812 */ /* 0x002fe200078ec0ff */
[----:B------:R-:W-:Y:S01]  /*0360*/  UMOV UR11, 0x400 ;  /* 0x00000400000b7882 */ /* 0x000fe20000000000 */
[----:B------:R-:W1:Y:S04]  /*0370*/  LDCU.64 UR28, c[0x0][0x358] ;  /* 0x00006b00ff1c77ac */ /* 0x000e680008000a00 */
[----:B------:R-:W4:Y:S08]  /*0380*/  S2UR UR6, SR_CgaCtaId ;  /* 0x00000000000679c3 */ /* 0x000f300000008800 */
[----:B------:R-:W0:Y:S08]  /*0390*/  LDC.64 R6, c[0x0][0x380] ;  /* 0x0000e000ff067b82 */ /* 0x000e300000000a00 */
[----:B------:R-:W1:Y:S01]  /*03a0*/  LDC R33, c[0x0][0x3b8] ;  /* 0x0000ee00ff217b82 */ /* 0x000e620000000800 */
[----:B---3--:R-:W-:-:S04]  /*03b0*/  UIMAD UR4, UR10, UR4, URZ ;  /* 0x000000040a0472a4 */ /* 0x008fc8000f8e02ff */
[----:B------:R-:W-:Y:S01]  /*03c0*/  USHF.L.U32 UR7, UR4, 0x1, URZ ;  /* 0x0000000104077899 */ /* 0x000fe200080006ff */
[----:B--2---:R-:W-:Y:S01]  /*03d0*/  LEA R0, R3, R0, 0x8 ;  /* 0x0000000003007211 */ /* 0x004fe200078e40ff */
[----:B----4-:R-:W-:Y:S01]  /*03e0*/  ULEA UR11, UR6, UR11, 0x18 ;  /* 0x0000000b060b7291 */ /* 0x010fe2000f8ec0ff */
[----:B------:R-:W-:Y:S03]  /*03f0*/  BAR.SYNC.DEFER_BLOCKING 0x0 ;  /* 0x0000000000007b1d */ /* 0x000fe60000010000 */
[----:B------:R-:W-:Y:S01]  /*0400*/  IMAD R2, R0, UR5, RZ ;  /* 0x0000000500027c24 */ /* 0x000fe2000f8e02ff */
[----:B------:R-:W-:-:S03]  /*0410*/  UIMAD.WIDE UR4, UR4, 0x2, URZ ;  /* 0x00000002040478a5 */ /* 0x000fc6000f8e02ff */
[C---:B------:R-:W-:Y:S01]  /*0420*/  IMAD.HI R4, R2.reuse, 0x2, RZ ;  /* 0x0000000202047827 */ /* 0x040fe200078e02ff */
[----:B------:R-:W-:-:S04]  /*0430*/  SHF.L.U32 R3, R2, 0x1, RZ ;  /* 0x0000000102037819 */ /* 0x000fc800000006ff */
[----:B0-----:R-:W-:Y:S01]  /*0440*/  IADD3 R2, P1, P2, R3, UR7, R6 ;  /* 0x0000000703027c10 */ /* 0x001fe2000fa3e006 */
[----:B-1----:R-:W-:-:S03]  /*0450*/  IMAD R5, R33, 0x12, RZ ;  /* 0x0000001221057824 */ /* 0x002fc600078e02ff */
[----:B------:R-:W-:Y:S01]  /*0460*/  IADD3.X R3, PT, PT, R4, UR5, R7, P1, P2 ;  /* 0x0000000504037c10 */ /* 0x000fe20008fe4407 */
[C---:B------:R-:W-:Y:S01]  /*0470*/  IMAD R15, R33.reuse, 0x6, RZ ;  /* 0x00000006210f7824 */ /* 0x040fe200078e02ff */
[C---:B------:R-:W-:Y:S01]  /*0480*/  SHF.L.U32 R7, R33.reuse, 0x1, RZ ;  /* 0x0000000121077819 */ /* 0x040fe200000006ff */
[C---:B------:R-:W-:Y:S01]  /*0490*/  IMAD R23, R33.reuse, 0xa, RZ ;  /* 0x0000000a21177824 */ /* 0x040fe200078e02ff */
[CC--:B------:R-:W-:Y:S01]  /*04a0*/  LEA R9, R33.reuse, R33.reuse, 0x1 ;  /* 0x0000002121097211 */ /* 0x0c0fe200078e08ff */
[C---:B------:R-:W-:Y:S01]  /*04b0*/  IMAD R27, R33.reuse, 0xc, RZ ;  /* 0x0000000c211b7824 */ /* 0x040fe200078e02ff */
[----:B------:R-:W0:Y:S01]  /*04c0*/  LDS R38, [UR11] ;  /* 0x0000000bff267984 */ /* 0x000e220008000800 */
[C---:B------:R-:W-:Y:S01]  /*04d0*/  SHF.L.U32 R11, R33.reuse, 0x2, RZ ;  /* 0x00000002210b7819 */ /* 0x040fe200000006ff */
[C---:B------:R-:W-:Y:S01]  /*04e0*/  IMAD R31, R33.reuse, 0xe, RZ ;  /* 0x0000000e211f7824 */ /* 0x040fe200078e02ff */
[----:B------:R-:W-:Y:S01]  /*04f0*/  LEA R13, R33, R33, 0x2 ;  /* 0x00000021210d7211 */ /* 0x000fe200078e10ff */
[----:B------:R-:W-:Y:S01]  /*0500*/  BAR.SYNC.DEFER_BLOCKING 0x0 ;  /* 0x0000000000007b1d */ /* 0x000fe20000010000 */
[----:B------:R-:W-:-:S02]  /*0510*/  IADD3 R4, P3, PT, R7, R2, RZ ;  /* 0x0000000207047210 */ /* 0x000fc40007f7e0ff */
[-C--:B------:R-:W-:Y:S02]  /*0520*/  LEA R6, P6, R33, R2.reuse, 0x2 ;  /* 0x0000000221067211 */ /* 0x080fe400078c10ff */
[-C--:B------:R-:W-:Y:S01]  /*0530*/  IADD3 R20, P2, PT, R5, R2.reuse, RZ ;  /* 0x0000000205147210 */ /* 0x080fe20007f5e0ff */
[C---:B------:R-:W-:Y:S01]  /*0540*/  IMAD R29, R33.reuse, 0x14, RZ ;  /* 0x00000014211d7824 */ /* 0x040fe200078e02ff */
[CC--:B------:R-:W-:Y:S01]  /*0550*/  LEA.HI.X.SX32 R5, R33.reuse, R3.reuse, 0x1, P3 ;  /* 0x0000000321057211 */ /* 0x0c0fe200018f0eff */
[----:B------:R-:W-:Y:S01]  /*0560*/  IMAD R35, R33, 0x16, RZ ;  /* 0x0000001621237824 */ /* 0x000fe200078e02ff */
[-C--:B------:R-:W-:Y:S01]  /*0570*/  LEA.HI.X.SX32 R7, R7, R3.reuse, 0x1, P6 ;  /* 0x0000000307077211 */ /* 0x080fe200030f0eff */
[----:B------:R-:W-:Y:S01]  /*0580*/  IMAD R37, R33, 0x18, RZ ;  /* 0x0000001821257824 */ /* 0x000fe200078e02ff */
[-C--:B------:R-:W-:Y:S01]  /*0590*/  IADD3 R8, P5, PT, R15, R2.reuse, RZ ;  /* 0x000000020f087210 */ /* 0x080fe20007fbe0ff */
[C---:B------:R-:W-:Y:S01]  /*05a0*/  IMAD R39, R33.reuse, 0x1a, RZ ;  /* 0x0000001a21277824 */ /* 0x040fe200078e02ff */
[CC--:B------:R-:W-:Y:S01]  /*05b0*/  LEA R10, P3, R33.reuse, R2.reuse, 0x3 ;  /* 0x00000002210a7211 */ /* 0x0c0fe200078618ff */
[----:B------:R-:W-:Y:S01]  /*05c0*/  IMAD R41, R33, 0x1c, RZ ;  /* 0x0000001c21297824 */ /* 0x000fe200078e02ff */
[----:B------:R-:W-:Y:S01]  /*05d0*/  IADD3 R12, P6, PT, R23, R2, RZ ;  /* 0x00000002170c7210 */ /* 0x000fe20007fde0ff */
[----:B------:R-:W-:Y:S01]  /*05e0*/  IMAD R43, R33, 0x1e, RZ ;  /* 0x0000001e212b7824 */ /* 0x000fe200078e02ff */
[-C--:B------:R-:W-:Y:S01]  /*05f0*/  LEA.HI.X.SX32 R9, R9, R3.reuse, 0x1, P5 ;  /* 0x0000000309097211 */ /* 0x080fe200028f0eff */
[----:B------:R-:W-:Y:S01]  /*0600*/  IMAD R25, R33, 0xb, RZ ;  /* 0x0000000b21197824 */ /* 0x000fe200078e02ff */
[-C--:B------:R-:W-:Y:S01]  /*0610*/  LEA.HI.X.SX32 R11, R11, R3.reuse, 0x1, P3 ;  /* 0x000000030b0b7211 */ /* 0x080fe200018f0eff */
[----:B------:R-:W1:Y:S01]  /*0620*/  LDCU UR4, c[0x0][0x3c8] ;  /* 0x00007900ff0477ac */ /* 0x000e620008000800 */
[----:B------:R-:W-:-:S02]  /*0630*/  LEA.HI.X.SX32 R13, R13, R3, 0x1, P6 ;  /* 0x000000030d0d7211 */ /* 0x000fc400030f0eff */
[CC--:B------:R-:W-:Y:S01]  /*0640*/  LEA R17, R33.reuse, -R33.reuse, 0x3 ;  /* 0x8000002121117211 */ /* 0x0c0fe200078e18ff */
[----:B------:R2:W5:Y:S01]  /*0650*/  LDG.E.U16 R34, desc[UR28][R2.64] ;  /* 0x0000001c02227981 */ /* 0x000562000c1e1500 */
[C---:B------:R-:W-:Y:S02]  /*0660*/  SHF.L.U32 R19, R33.reuse, 0x3, RZ ;  /* 0x0000000321137819 */ /* 0x040fe400000006ff */
[----:B------:R-:W-:Y:S01]  /*0670*/  LEA R21, R33, R33, 0x3 ;  /* 0x0000002121157211 */ /* 0x000fe200078e18ff */
[----:B------:R-:W5:Y:S01]  /*0680*/  LDG.E.U16 R9, desc[UR28][R8.64] ;  /* 0x0000001c08097981 */ /* 0x000f62000c1e1500 */
[-C--:B------:R-:W-:Y:S02]  /*0690*/  IADD3 R14, P5, PT, R27, R2.reuse, RZ ;  /* 0x000000021b0e7210 */ /* 0x080fe40007fbe0ff */
[-C--:B------:R-:W-:Y:S01]  /*06a0*/  IADD3 R16, P3, PT, R31, R2.reuse, RZ ;  /* 0x000000021f107210 */ /* 0x080fe20007f7e0ff */
[----:B------:R-:W5:Y:S01]  /*06b0*/  LDG.E.U16 R7, desc[UR28][R6.64] ;  /* 0x0000001c06077981 */ /* 0x000f62000c1e1500 */
[----:B------:R-:W-:-:S02]  /*06c0*/  LEA R18, P6, R33, R2, 0x4 ;  /* 0x0000000221127211 */ /* 0x000fc400078c20ff */
[-C--:B------:R-:W-:Y:S01]  /*06d0*/  LEA.HI.X.SX32 R15, R15, R3.reuse, 0x1, P5 ;  /* 0x000000030f0f7211 */ /* 0x080fe200028f0eff */
[----:B------:R-:W5:Y:S01]  /*06e0*/  LDG.E.U16 R11, desc[UR28][R10.64] ;  /* 0x0000001c0a0b7981 */ /* 0x000f62000c1e1500 */
[-C--:B------:R-:W-:Y:S02]  /*06f0*/  LEA.HI.X.SX32 R17, R17, R3.reuse, 0x1, P3 ;  /* 0x0000000311117211 */ /* 0x080fe400018f0eff */
[-C--:B------:R-:W-:Y:S01]  /*0700*/  LEA.HI.X.SX32 R19, R19, R3.reuse, 0x1, P6 ;  /* 0x0000000313137211 */ /* 0x080fe200030f0eff */
[----:B------:R-:W5:Y:S01]  /*0710*/  LDG.E.U16 R12, desc[UR28][R12.64] ;  /* 0x0000001c0c0c7981 */ /* 0x000f62000c1e1500 */
[----:B------:R-:W-:Y:S02]  /*0720*/  LEA.HI.X.SX32 R21, R21, R3, 0x1, P2 ;  /* 0x0000000315157211 */ /* 0x000fe400010f0eff */
[-C--:B------:R-:W-:Y:S01]  /*0730*/  IADD3 R22, P1, PT, R29, R2.reuse, RZ ;  /* 0x000000021d167210 */ /* 0x080fe20007f3e0ff */
[----:B------:R-:W5:Y:S01]  /*0740*/  LDG.E.U16 R14, desc[UR28][R14.64] ;  /* 0x0000001c0e0e7981 */ /* 0x000f62000c1e1500 */
[----:B------:R-:W-:-:S02]  /*0750*/  IADD3 R24, P4, PT, R35, R2, RZ ;  /* 0x0000000223187210 */ /* 0x000fc40007f9e0ff */
[-C--:B------:R-:W-:Y:S01]  /*0760*/  IADD3 R26, P5, PT, R37, R2.reuse, RZ ;  /* 0x00000002251a7210 */ /* 0x080fe20007fbe0ff */
[----:B------:R3:W5:Y:S01]  /*0770*/  LDG.E.U16 R35, desc[UR28][R4.64] ;  /* 0x0000001c04237981 */ /* 0x000762000c1e1500 */
[-C--:B------:R-:W-:Y:S01]  /*0780*/  IADD3 R28, P3, PT, R39, R2.reuse, RZ ;  /* 0x00000002271c7210 */ /* 0x080fe20007f7e0ff */
[----:B------:R-:W4:Y:S01]  /*0790*/  LDC.64 R36, c[0x0][0x388] ;  /* 0x0000e200ff247b82 */ /* 0x000f220000000a00 */
[-C--:B------:R-:W-:Y:S01]  /*07a0*/  IADD3 R30, P6, PT, R41, R2.reuse, RZ ;  /* 0x00000002291e7210 */ /* 0x080fe20007fde0ff */
[----:B------:R0:W5:Y:S01]  /*07b0*/  LDG.E.U16 R16, desc[UR28][R16.64] ;  /* 0x0000001c10107981 */ /* 0x000162000c1e1500 */
[----:B------:R-:W-:Y:S01]  /*07c0*/  IADD3 R32, P2, PT, R43, R2, RZ ;  /* 0x000000022b207210 */ /* 0x000fe20007f5e0ff */
[C---:B--2---:R-:W-:Y:S01]  /*07d0*/  IMAD R2, R33.reuse, 0xd, RZ ;  /* 0x0000000d21027824 */ /* 0x044fe200078e02ff */
[----:B------:R-:W-:Y:S01]  /*07e0*/  LEA R33, R33, -R33, 0x4 ;  /* 0x8000002121217211 */ /* 0x000fe200078e20ff */
[----:B------:R2:W5:Y:S01]  /*07f0*/  LDG.E.U16 R18, desc[UR28][R18.64] ;  /* 0x0000001c12127981 */ /* 0x000562000c1e1500 */
[----:B------:R-:W-:-:S02]  /*0800*/  LEA.HI.X.SX32 R23, R23, R3, 0x1, P1 ;  /* 0x0000000317177211 */ /* 0x000fc400008f0eff */
[-C--:B------:R-:W-:Y:S01]  /*0810*/  LEA.HI.X.SX32 R25, R25, R3.reuse, 0x1, P4 ;  /* 0x0000000319197211 */ /* 0x080fe200020f0eff */
[----:B------:R2:W5:Y:S01]  /*0820*/  LDG.E.U16 R20, desc[UR28][R20.64] ;  /* 0x0000001c14147981 */ /* 0x000562000c1e1500 */
[-C--:B------:R-:W-:Y:S02]  /*0830*/  LEA.HI.X.SX32 R27, R27, R3.reuse, 0x1, P5 ;  /* 0x000000031b1b7211 */ /* 0x080fe400028f0eff */
[-C--:B------:R-:W-:Y:S01]  /*0840*/  LEA.HI.X.SX32 R29, R2, R3.reuse, 0x1, P3 ;  /* 0x00000003021d7211 */ /* 0x080fe200018f0eff */
[----:B------:R2:W5:Y:S01]  /*0850*/  LDG.E.U16 R22, desc[UR28][R22.64] ;  /* 0x0000001c16167981 */ /* 0x000562000c1e1500 */
[-C--:B------:R-:W-:Y:S02]  /*0860*/  LEA.HI.X.SX32 R31, R31, R3.reuse, 0x1, P6 ;  /* 0x000000031f1f7211 */ /* 0x080fe400030f0eff */
[----:B------:R-:W-:Y:S01]  /*0870*/  LEA.HI.X.SX32 R33, R33, R3, 0x1, P2 ;  /* 0x0000000321217211 */ /* 0x000fe200010f0eff */
[----:B------:R2:W5:Y:S01]  /*0880*/  LDG.E.U16 R24, desc[UR28][R24.64] ;  /* 0x0000001c18187981 */ /* 0x000562000c1e1500 */
[----:B------:R-:W2:Y:S01]  /*0890*/  LDC.64 R2, c[0x0][0x3c0] ;  /* 0x0000f000ff027b82 */ /* 0x000ea20000000a00 */
[----:B---3--:R-:W-:-:S02]  /*08a0*/  LOP3.LUT R4, R69, 0xf, RZ, 0xc0, !PT ;  /* 0x0000000f45047812 */ /* 0x008fc400078ec0ff */
[--C-:B------:R-:W-:Y:S01]  /*08b0*/  SHF.R.U32.HI R8, RZ, 0x4, R69.reuse ;  /* 0x00000004ff087819 */ /* 0x100fe20000011645 */
[----:B------:R3:W5:Y:S02]  /*08c0*/  LDG.E.U16 R26, desc[UR28][R26.64] ;  /* 0x0000001c1a1a7981 */ /* 0x000764000c1e1500 */
[----:B-1----:R-:W-:Y:S01]  /*08d0*/  IMAD R4, R4, UR4, RZ ;  /* 0x0000000404047c24 */ /* 0x002fe2000f8e02ff */
[----:B------:R-:W-:Y:S01]  /*08e0*/  SGXT.U32 R8, R8, 0x4 ;  /* 0x000000040808781a */ /* 0x000fe20000000000 */
[----:B------:R3:W5:Y:S01]  /*08f0*/  LDG.E.U16 R28, desc[UR28][R28.64] ;  /* 0x0000001c1c1c7981 */ /* 0x000762000c1e1500 */
[----:B------:R-:W-:Y:S02]  /*0900*/  SHF.R.U32.HI R10, RZ, 0x5, R69 ;  /* 0x00000005ff0a7819 */ /* 0x000fe40000011645 */
[C---:B------:R-:W-:Y:S01]  /*0910*/  SHF.L.U32 R6, R4.reuse, 0x1, RZ ;  /* 0x0000000104067819 */ /* 0x040fe200000006ff */
[----:B------:R-:W-:Y:S01]  /*0920*/  IMAD.HI R4, R4, 0x2, RZ ;  /* 0x0000000204047827 */ /* 0x000fe200078e02ff */
[----:B------:R-:W-:Y:S01]  /*0930*/  R2UR UR25, R10 ;  /* 0x000000000a1972ca */ /* 0x000fe200000e0000 */
[----:B------:R3:W5:Y:S01]  /*0940*/  LDG.E.U16 R30, desc[UR28][R30.64] ;  /* 0x0000001c1e1e7981 */ /* 0x000762000c1e1500 */
[----:B------:R-:W-:-:S02]  /*0950*/  LOP3.LUT R68, R69, 0x3f, RZ, 0xc0, !PT ;  /* 0x0000003f45447812 */ /* 0x000fc400078ec0ff */
[----:B0-----:R-:W-:Y:S01]  /*0960*/  R2UR UR12, R38 ;  /* 0x00000000260c72ca */ /* 0x001fe200000e0000 */
[----:B------:R3:W5:Y:S01]  /*0970*/  LDG.E.U16 R32, desc[UR28][R32.64] ;  /* 0x0000001c20207981 */ /* 0x000762000c1e1500 */
[----:B--2---:R-:W-:Y:S02]  /*0980*/  IMAD R2, R2, UR10, RZ ;  /* 0x0000000a02027c24 */ /* 0x004fe4000f8e02ff */
[----:B------:R-:W-:-:S03]  /*0990*/  IMAD R8, R8, R3, RZ ;  /* 0x0000000308087224 */ /* 0x000fc600078e02ff */
[C---:B------:R-:W-:Y:S01]  /*09a0*/  SHF.L.U32 R5, R2.reuse, 0x1, RZ ;  /* 0x0000000102057819 */ /* 0x040fe200000006ff */
[----:B------:R-:W-:Y:S01]  /*09b0*/  IMAD.HI R2, R2, 0x2, RZ ;  /* 0x0000000202027827 */ /* 0x000fe200078e02ff */
[----:B------:R-:W-:Y:S02]  /*09c0*/  LEA R10, R3, R8, 0x4 ;  /* 0x00000008030a7211 */ /* 0x000fe400078e20ff */
[----:B----4-:R-:W-:Y:S02]  /*09d0*/  IADD3 R77, P1, P2, R6, R36, R5 ;  /* 0x00000024064d7210 */ /* 0x010fe40007a3e005 */
[C---:B------:R-:W-:Y:S02]  /*09e0*/  LEA.HI R6, R69.reuse, 0x30, RZ, 0x1c ;  /* 0x0000003045067811 */ /* 0x040fe400078fe0ff */
[----:B------:R-:W-:Y:S02]  /*09f0*/  LOP3.LUT R5, R69, 0xc0, RZ, 0xc0, !PT ;  /* 0x000000c045057812 */ /* 0x000fe400078ec0ff */
[----:B------:R-:W-:Y:S01]  /*0a00*/  IADD3.X R13, PT, PT, R4, R37, R2, P1, P2 ;  /* 0x00000025040d7210 */ /* 0x000fe20000fe4402 */
[----:B------:R-:W-:Y:S01]  /*0a10*/  IMAD R6, R6, R3, RZ ;  /* 0x0000000306067224 */ /* 0x000fe200078e02ff */
[----:B------:R-:W-:-:S02]  /*0a20*/  LEA R2, R3, R10, 0x4 ;  /* 0x0000000a03027211 */ /* 0x000fc400078e20ff */
[----:B------:R-:W-:Y:S02]  /*0a30*/  LEA R5, R5, R68, 0x4 ;  /* 0x0000004405057211 */ /* 0x000fe400078e20ff */
[-C--:B------:R-:W-:Y:S02]  /*0a40*/  LEA R76, P3, R2, R77.reuse, 0x1 ;  /* 0x0000004d024c7211 */ /* 0x080fe400078608ff */
[----:B------:R-:W-:Y:S02]  /*0a50*/  SHF.L.U32 R5, R5, 0x1, RZ ;  /* 0x0000000105057819 */ /* 0x000fe400000006ff */
[-C--:B------:R-:W-:Y:S02]  /*0a60*/  LEA R80, P1, R8, R77.reuse, 0x1 ;  /* 0x0000004d08507211 */ /* 0x080fe400078208ff */
[-C--:B------:R-:W-:Y:S02]  /*0a70*/  LEA R78, P2, R10, R77.reuse, 0x1 ;  /* 0x0000004d0a4e7211 */ /* 0x080fe400078408ff */
[----:B------:R-:W-:-:S02]  /*0a80*/  LEA R74, P4, R6, R77, 0x1 ;  /* 0x0000004d064a7211 */ /* 0x000fc400078808ff */
[-C--:B------:R-:W-:Y:S02]  /*0a90*/  LEA.HI.X.SX32 R77, R2, R13.reuse, 0x1, P3 ;  /* 0x0000000d024d7211 */ /* 0x080fe400018f0eff */
[-C--:B------:R-:W-:Y:S02]  /*0aa0*/  LEA.HI.X.SX32 R81, R8, R13.reuse, 0x1, P1 ;  /* 0x0000000d08517211 */ /* 0x080fe400008f0eff */
[-C--:B------:R-:W-:Y:S02]  /*0ab0*/  LEA.HI.X.SX32 R79, R10, R13.reuse, 0x1, P2 ;  /* 0x0000000d0a4f7211 */ /* 0x080fe400010f0eff */
[----:B------:R-:W-:Y:S02]  /*0ac0*/  LEA.HI.X.SX32 R75, R6, R13, 0x1, P4 ;  /* 0x0000000d064b7211 */ /* 0x000fe400020f0eff */
[----:B------:R-:W-:Y:S01]  /*0ad0*/  LOP3.LUT R2, R5, 0x10, RZ, 0x3c, !PT ;  /* 0x0000001005027812 */ /* 0x000fe200078e3cff */
[----:B---3--:R-:W-:Y:S06]  /*0ae0*/  @P0 BRA `(.L_x_5) ;  /* 0x0000000000180947 */ /* 0x008fec0003800000 */
[----:B------:R-:W-:Y:S01]  /*0af0*/  ELECT P1, URZ, PT ;  /* 0x0000000000ff782f */ /* 0x000fe20003820000 */
[----:B------:R-:W-:Y:S01]  /*0b00*/  HFMA2 R4, -RZ, RZ, 0, 5.9604644775390625e-08 ;  /* 0x00000001ff047431 */ /* 0x000fe200000001ff */
[----:B------:R-:W-:Y:S01]  /*0b10*/  UMOV UR4, 0x40 ;  /* 0x0000004000047882 */ /* 0x000fe20000000000 */
[----:B------:R-:W-:Y:S01]  /*0b20*/  UVIRTCOUNT.DEALLOC.SMPOOL 0x80 ;  /* 0x000000800000784c */ /* 0x000fe20000000000 */
[----:B------:R-:W-:-:S09]  /*0b30*/  ULEA UR4, UR6, UR4, 0x18 ;  /* 0x0000000406047291 */ /* 0x000fd2000f8ec0ff */
[----:B------:R0:W-:Y:S03]  /*0b40*/  @P1 STS.U8 [UR4], R4 ;  /* 0x00000004ff001988 */ /* 0x0001e60008000004 */
.L_x_5:
[----:B------:R-:W-:Y:S01]  /*0b50*/  USHF.L.U32 UR4, UR25, 0x15, URZ ;  /* 0x0000001519047899 */ /* 0x000fe200080006ff */
[C---:B0-----:R-:W-:Y:S01]  /*0b60*/  LOP3.LUT R4, R5.reuse, 0x20, RZ, 0x3c, !PT ;  /* 0x0000002005047812 */ /* 0x041fe200078e3cff */
[----:B------:R-:W-:Y:S01]  /*0b70*/  ULOP3.LUT UR22, UR25, 0x4, URZ, 0xc0, !UPT ;  /* 0x0000000419167892 */ /* 0x000fe2000f8ec0ff */
[----:B-----5:R-:W-:Y:S01]  /*0b80*/  STS.U16 [R5+UR11+0x400], R18 ;  /* 0x0004001205007988 */ /* 0x020fe2000800040b */
[----:B------:R-:W-:Y:S01]  /*0b90*/  ULOP3.LUT UR7, UR4, 0x600000, URZ, 0xc0, !UPT ;  /* 0x0060000004077892 */ /* 0x000fe2000f8ec0ff */
[C---:B------:R-:W-:Y:S01]  /*0ba0*/  LOP3.LUT R6, R5.reuse, 0x30, RZ, 0x3c, !PT ;  /* 0x0000003005067812 */ /* 0x040fe200078e3cff */
[----:B------:R-:W-:Y:S01]  /*0bb0*/  UMOV UR5, 0x1 ;  /* 0x0000000100057882 */ /* 0x000fe20000000000 */
[----:B------:R-:W-:Y:S01]  /*0bc0*/  STS.U16 [R5+UR11], R34 ;  /* 0x0000002205007988 */ /* 0x000fe2000800040b */
[----:B------:R-:W-:Y:S01]  /*0bd0*/  UIADD3 UR13, UPT, UPT, UR12, UR7, URZ ;  /* 0x000000070c0d7290 */ /* 0x000fe2000fffe0ff */
[----:B------:R-:W-:Y:S01]  /*0be0*/  LOP3.LUT R8, R5, 0x40, RZ, 0x3c, !PT ;  /* 0x0000004005087812 */ /* 0x000fe200078e3cff */
[----:B------:R-:W-:-:S02]  /*0bf0*/  UIADD3 UR15, UPT, UPT, UR11, 0x3800, URZ ;  /* 0x000038000b0f7890 */ /* 0x000fc4000fffe0ff */
[----:B------:R-:W-:Y:S01]  /*0c00*/  STS.U16 [R2+UR11+0x80], R35 ;  /* 0x0000802302007988 */ /* 0x000fe2000800040b */
[----:B------:R-:W-:Y:S01]  /*0c10*/  ULEA UR13, UR22, UR13, 0x2 ;  /* 0x0000000d160d7291 */ /* 0x000fe2000f8e10ff */
[----:B------:R-:W-:Y:S01]  /*0c20*/  LOP3.LUT R13, R5, 0x50, RZ, 0x3c, !PT ;  /* 0x00000050050d7812 */ /* 0x000fe200078e3cff */
[----:B------:R-:W0:Y:S01]  /*0c30*/  LDCU UR23, c[0x0][0x3f0] ;  /* 0x00007e00ff1777ac */ /* 0x000e220008000800 */
[----:B------:R-:W-:Y:S01]  /*0c40*/  STS.U16 [R2+UR11+0x480], R20 ;  /* 0x0004801402007988 */ /* 0x000fe2000800040b */
[----:B------:R-:W-:-:S03]  /*0c50*/  LOP3.LUT P1, RZ, R69, 0xff, RZ, 0xc0, !PT ;  /* 0x000000ff45ff7812 */ /* 0x000fc6000782c0ff */
[----:B------:R1:W-:Y:S04]  /*0c60*/  STS.U16 [R4+UR11+0x100], R7 ;  /* 0x0001000704007988 */ /* 0x0003e8000800040b */
[----:B------:R-:W-:Y:S04]  /*0c70*/  STS.U16 [R4+UR11+0x500], R22 ;  /* 0x0005001604007988 */ /* 0x000fe8000800040b */
[----:B------:R2:W-:Y:S01]  /*0c80*/  STS.U16 [R6+UR11+0x180], R9 ;  /* 0x0001800906007988 */ /* 0x0005e2000800040b */
[C---:B-1----:R-:W-:Y:S01]  /*0c90*/  LOP3.LUT R7, R5.reuse, 0x60, RZ, 0x3c, !PT ;  /* 0x0000006005077812 */ /* 0x042fe200078e3cff */
[----:B------:R-:W-:Y:S01]  /*0ca0*/  VOTEU.ALL UP0, P1 ;  /* 0x0000000000ff7886 */ /* 0x000fe20000800000 */
[----:B------:R-:W-:Y:S01]  /*0cb0*/  LOP3.LUT R5, R5, 0x70, RZ, 0x3c, !PT ;  /* 0x0000007005057812 */ /* 0x000fe200078e3cff */
[----:B------:R-:W-:Y:S01]  /*0cc0*/  STS.U16 [R6+UR11+0x580], R24 ;  /* 0x0005801806007988 */ /* 0x000fe2000800040b */
[----:B------:R-:W-:Y:S01]  /*0cd0*/  VOTEU.ALL UP1, P1 ;  /* 0x0000000000ff7886 */ /* 0x000fe20000820000 */
[----:B0-----:R-:W-:-:S02]  /*0ce0*/  ISETP.LT.AND P2, PT, RZ, UR23, PT ;  /* 0x00000017ff007c0c */ /* 0x001fc4000bf41270 */
[----:B------:R0:W-:Y:S01]  /*0cf0*/  STS.U16 [R8+UR11+0x200], R11 ;  /* 0x0002000b08007988 */ /* 0x0001e2000800040b */
[----:B------:R-:W-:-:S04]  /*0d00*/  @!UP0 UIADD3 UR8, UPT, UPT, -UR5, 0x100000, URZ ;  /* 0x0010000005088890 */ /* 0x000fc8000fffe1ff */
[----:B------:R-:W-:Y:S02]  /*0d10*/  @!UP0 USHF.L.U32 UR9, UR8, 0xb, URZ ;  /* 0x0000000b08098899 */ /* 0x000fe400080006ff */
[----:B------:R-:W-:Y:S01]  /*0d20*/  @!UP0 USHF.L.U32 UR8, UR8, 0x1, URZ ;  /* 0x0000000108088899 */ /* 0x000fe200080006ff */
[----:B--2---:R-:W-:Y:S01]  /*0d30*/  PRMT R9, RZ, 0x7610, R9 ;  /* 0x00007610ff097816 */ /* 0x004fe20000000009 */
[----:B------:R-:W-:Y:S04]  /*0d40*/  STS.U16 [R8+UR11+0x600], R26 ;  /* 0x0006001a08007988 */ /* 0x000fe8000800040b */
[----:B------:R-:W-:Y:S01]  /*0d50*/  STS.U16 [R13+UR11+0x280], R12 ;  /* 0x0002800c0d007988 */ /* 0x000fe2000800040b */
[----:B0-----:R-:W-:-:S03]  /*0d60*/  PRMT R11, RZ, 0x7610, R11 ;  /* 0x00007610ff0b7816 */ /* 0x001fc6000000000b */
[----:B------:R0:W-:Y:S04]  /*0d70*/  STS.U16 [R13+UR11+0x680], R28 ;  /* 0x0006801c0d007988 */ /* 0x0001e8000800040b */
[----:B------:R-:W-:Y:S04]  /*0d80*/  STS.U16 [R7+UR11+0x300], R14 ;  /* 0x0003000e07007988 */ /* 0x000fe8000800040b */
[----:B------:R1:W-:Y:S01]  /*0d90*/  STS.U16 [R7+UR11+0x700], R30 ;  /* 0x0007001e07007988 */ /* 0x0003e2000800040b */
[----:B0-----:R-:W-:-:S03]  /*0da0*/  PRMT R13, RZ, 0x7610, R13 ;  /* 0x00007610ff0d7816 */ /* 0x001fc6000000000d */
[----:B------:R-:W-:Y:S04]  /*0db0*/  STS.U16 [R5+UR11+0x380], R16 ;  /* 0x0003801005007988 */ /* 0x000fe8000800040b */
[----:B------:R0:W-:Y:S01]  /*0dc0*/  STS.U16 [R5+UR11+0x780], R32 ;  /* 0x0007802005007988 */ /* 0x0001e2000800040b */
[----:B-1----:R-:W-:Y:S01]  /*0dd0*/  PRMT R7, RZ, 0x7610, R7 ;  /* 0x00007610ff077816 */ /* 0x002fe20000000007 */
[----:B------:R-:W-:Y:S01]  /*0de0*/  STTM.x16 tmem[UR13], RZ ;  /* 0x000000ff000079ed */ /* 0x000fe2000824000d */
[----:B------:R-:W1:Y:S02]  /*0df0*/  FENCE.VIEW.ASYNC.T ;  /* 0x00000000000073c6 */ /* 0x000e640000000200 */
[----:B-1----:R-:W-:Y:S06]  /*0e00*/  BAR.SYNC.DEFER_BLOCKING 0x0 ;  /* 0x0000000000007b1d */ /* 0x002fec0000010000 */
[----:B------:R-:W1:Y:S02]  /*0e10*/  FENCE.VIEW.ASYNC.S ;  /* 0x00000000000073c6 */ /* 0x000e640000000000 */
[----:B-1----:R1:W2:Y:S02]  /*0e20*/  @!UP1 SYNCS.EXCH.64 URZ, [UR15], UR8 ;  /* 0x000000080fff95b2 */ /* 0x0022a40008000100 */
[----:B--2---:R-:W-:Y:S06]  /*0e30*/  BAR.SYNC.DEFER_BLOCKING 0x0 ;  /* 0x0000000000007b1d */ /* 0x004fec0000010000 */
[----:B------:R-:W2:Y:S04]  /*0e40*/  @P2 LDG.E.U16 R9, desc[UR28][R80.64] ;  /* 0x0000001c50092981 */ /* 0x000ea8000c1e1500 */
[----:B------:R-:W3:Y:S04]  /*0e50*/  @P2 LDG.E.U16 R7, desc[UR28][R78.64] ;  /* 0x0000001c4e072981 */ /* 0x000ee8000c1e1500 */
[----:B------:R-:W4:Y:S04]  /*0e60*/  @P2 LDG.E.U16 R11, desc[UR28][R76.64] ;  /* 0x0000001c4c0b2981 */ /* 0x000f28000c1e1500 */
[----:B------:R-:W4:Y:S01]  /*0e70*/  @P2 LDG.E.U16 R13, desc[UR28][R74.64] ;  /* 0x0000001c4a0d2981 */ /* 0x000f22000c1e1500 */
[----:B------:R-:W-:Y:S01]  /*0e80*/  SHF.R.S32.HI R4, RZ, 0x6, R69 ;  /* 0x00000006ff047819 */ /* 0x000fe20000011445 */
[----:B------:R-:W-:Y:S01]  /*0e90*/  VOTEU.ALL UP1, P1 ;  /* 0x0000000000ff7886 */ /* 0x000fe20000820000 */
[----:B-1----:R-:W-:-:S04]  /*0ea0*/  @!UP0 UIADD3 UR8, UPT, UPT, -UR5, 0x100000, URZ ;  /* 0x0010000005088890 */ /* 0x002fc8000fffe1ff */
[----:B------:R-:W-:Y:S02]  /*0eb0*/  @!UP0 USHF.L.U32 UR9, UR8, 0xb, URZ ;  /* 0x0000000b08098899 */ /* 0x000fe400080006ff */
[----:B------:R-:W-:Y:S02]  /*0ec0*/  @!UP0 USHF.L.U32 UR8, UR8, 0x1, URZ ;  /* 0x0000000108088899 */ /* 0x000fe400080006ff */
[----:B------:R-:W-:Y:S01]  /*0ed0*/  UIADD3 UR14, UPT, UPT, UR12, 0x20, URZ ;  /* 0x000000200c0e7890 */ /* 0x000fe2000fffe0ff */
[----:B------:R-:W-:Y:S01]  /*0ee0*/  SGXT R4, R4, 0x1 ;  /* 0x000000010404781a */ /* 0x000fe20000000200 */
[----:B------:R-:W-:Y:S02]  /*0ef0*/  UIADD3 UR6, UPT, UPT, UR11, 0x2800, URZ ;  /* 0x000028000b067890 */ /* 0x000fe4000fffe0ff */
[----:B------:R-:W-:-:S04]  /*0f00*/  @!UP0 UIADD3 UR4, UPT, UPT, -UR5, 0x100000, URZ ;  /* 0x0010000005048890 */ /* 0x000fc8000fffe1ff */
[----:B------:R-:W-:Y:S02]  /*0f10*/  @!UP0 USHF.L.U32 UR5, UR4, 0xb, URZ ;  /* 0x0000000b04058899 */ /* 0x000fe400080006ff */
[----:B------:R-:W-:Y:S02]  /*0f20*/  @!UP0 USHF.L.U32 UR4, UR4, 0x1, URZ ;  /* 0x0000000104048899 */ /* 0x000fe400080006ff */
[----:B------:R-:W-:Y:S01]  /*0f30*/  UIADD3 UR16, UPT, UPT, UR7, UR14, URZ ;  /* 0x0000000e07107290 */ /* 0x000fe2000fffe0ff */
[----:B------:R-:W-:Y:S02]  /*0f40*/  SHF.L.U32 R2, R69, 0x1, RZ ;  /* 0x0000000145027819 */ /* 0x000fe400000006ff */
[----:B0-----:R-:W-:Y:S01]  /*0f50*/  LOP3.LUT R5, R4, 0x90, RZ, 0xc0, !PT ;  /* 0x0000009004057812 */ /* 0x001fe200078ec0ff */
[----:B------:R-:W-:Y:S01]  /*0f60*/  ULEA UR16, UR22, UR16, 0x4 ;  /* 0x0000001016107291 */ /* 0x000fe2000f8e20ff */
[----:B------:R-:W-:Y:S02]  /*0f70*/  ISETP.EQ.U32.AND P3, PT, RZ, UR25, P2 ;  /* 0x00000019ff007c0c */ /* 0x000fe40009762070 */
[----:B------:R-:W-:Y:S01]  /*0f80*/  LOP3.LUT R2, R5, 0x17e, R2, 0x78, !PT ;  /* 0x0000017e05027812 */ /* 0x000fe200078e7802 */
[----:B------:R0:W1:Y:S01]  /*0f90*/  @!UP1 SYNCS.EXCH.64 URZ, [UR11+0x3808], UR8 ;  /* 0x003808080bff95b2 */ /* 0x0000620008000100 */
[----:B------:R-:W-:-:S03]  /*0fa0*/  VOTEU.ALL UP1, P1 ;  /* 0x0000000000ff7886 */ /* 0x000fc60000820000 */
[----:B--2---:R0:W-:Y:S04]  /*0fb0*/  STS.U16 [R2+UR11+0x2000], R9 ;  /* 0x0020000902007988 */ /* 0x0041e8000800040b */
[----:B---3--:R0:W-:Y:S04]  /*0fc0*/  STS.U16 [R2+UR11+0x2200], R7 ;  /* 0x0022000702007988 */ /* 0x0081e8000800040b */
[----:B----4-:R0:W-:Y:S04]  /*0fd0*/  STS.U16 [R2+UR11+0x2400], R11 ;  /* 0x0024000b02007988 */ /* 0x0101e8000800040b */
[----:B------:R0:W-:Y:S01]  /*0fe0*/  STS.U16 [R2+UR11+0x2600], R13 ;  /* 0x0026000d02007988 */ /* 0x0001e2000800040b */
[----:B-1----:R1:W-:Y:S06]  /*0ff0*/  MEMBAR.ALL.CTA ;  /* 0x0000000000007992 */ /* 0x0023ec0000008000 */
[----:B-1----:R-:W-:Y:S04]  /*1000*/  FENCE.VIEW.ASYNC.S ;  /* 0x00000000000073c6 */ /* 0x002fe80000000000 */
[----:B------:R-:W1:Y:S02]  /*1010*/  FENCE.VIEW.ASYNC.S ;  /* 0x00000000000073c6 */ /* 0x000e640000000000 */
[----:B-1----:R0:W1:Y:S02]  /*1020*/  @!UP1 SYNCS.EXCH.64 URZ, [UR11+0x2800], UR4 ;  /* 0x002800040bff95b2 */ /* 0x0020640008000100 */
[----:B-1----:R-:W-:Y:S06]  /*1030*/  BAR.SYNC.DEFER_BLOCKING 0x0 ;  /* 0x0000000000007b1d */ /* 0x002fec0000010000 */
[----:B0-----:R-:W-:Y:S05]  /*1040*/  @!P3 BRA `(.L_x_6) ;  /* 0x00000000005cb947 */ /* 0x001fea0003800000 */
[----:B------:R-:W-:Y:S02]  /*1050*/  UIADD3 UR5, UPT, UPT, UR11, 0x2000, URZ ;  /* 0x000020000b057890 */ /* 0x000fe4000fffe0ff */
[----:B------:R-:W-:Y:S02]  /*1060*/  USHF.R.U32.HI UR4, URZ, 0x4, UR11 ;  /* 0x00000004ff047899 */ /* 0x000fe4000801160b */
[----:B------:R-:W-:Y:S02]  /*1070*/  USHF.R.U32.HI UR5, URZ, 0x4, UR5 ;  /* 0x00000004ff057899 */ /* 0x000fe40008011605 */
[----:B------:R-:W-:Y:S02]  /*1080*/  USGXT.U32 UR4, UR4, 0xe ;  /* 0x0000000e0404789a */ /* 0x000fe40008000000 */
[----:B------:R-:W-:Y:S01]  /*1090*/  USGXT.U32 UR8, UR5, 0xe ;  /* 0x0000000e0508789a */ /* 0x000fe20008000000 */
[----:B------:R-:W-:Y:S01]  /*10a0*/  UMOV UR18, 0x800100 ;  /* 0x0080010000127882 */ /* 0x000fe20000000000 */
[----:B------:R-:W-:Y:S01]  /*10b0*/  UMOV UR19, 0x40004040 ;  /* 0x4000404000137882 */ /* 0x000fe20000000000 */
[----:B------:R-:W-:Y:S01]  /*10c0*/  UMOV UR5, URZ ;  /* 0x000000ff00057c82 */ /* 0x000fe20008000000 */
[----:B------:R-:W-:-:S02]  /*10d0*/  ULOP3.LUT UR20, UR4, 0x800000, URZ, 0xfc, !UPT ;  /* 0x0080000004147892 */ /* 0x000fc4000f8efcff */
[----:B------:R-:W-:Y:S02]  /*10e0*/  UIADD3 UR17, UPT, UPT, UR12, 0x60, URZ ;  /* 0x000000600c117890 */ /* 0x000fe4000fffe0ff */
[----:B------:R-:W-:Y:S01]  /*10f0*/  UIADD3.64 UR18, UPT, UPT, UR4, UR18, URZ ;  /* 0x0000001204127297 */ /* 0x000fe2000fffe0ff */
[----:B------:R-:W-:Y:S01]  /*1100*/  UMOV UR26, 0x0 ;  /* 0x00000000001a7882 */ /* 0x000fe20000000000 */
[----:B------:R-:W-:Y:S01]  /*1110*/  UMOV UR27, 0x8108010 ;  /* 0x08108010001b7882 */ /* 0x000fe20000000000 */
[----:B------:R-:W-:Y:S01]  /*1120*/  UMOV UR4, UR6 ;  /* 0x0000000600047c82 */ /* 0x000fe20008000000 */
[----:B------:R-:W-:Y:S01]  /*1130*/  UMOV UR9, 0xc0004010 ;  /* 0xc000401000097882 */ /* 0x000fe20000000000 */
[----:B------:R-:W-:Y:S01]  /*1140*/  UMOV UR21, 0x40004040 ;  /* 0x4000404000157882 */ /* 0x000fe20000000000 */
[----:B------:R-:W-:Y:S01]  /*1150*/  UMOV UR30, 0x0 ;  /* 0x00000000001e7882 */ /* 0x000fe20000000000 */
[----:B------:R-:W-:Y:S01]  /*1160*/  UMOV UR31, 0x8108010 ;  /* 0x08108010001f7882 */ /* 0x000fe20000000000 */
[----:B------:R-:W-:Y:S01]  /*1170*/  UMOV UR4, UR4 ;  /* 0x0000000400047c82 */ /* 0x000fe20008000000 */
[----:B------:R0:W-:Y:S01]  /*1180*/  UTCHMMA gdesc[UR20], gdesc[UR8], tmem[UR14], tmem[UR26], idesc[UR27], !UPT ;  /* 0x00ff1a08140075ea */ /* 0x0001e2000f80000e */
[----:B------:R0:W-:Y:S01]  /*1190*/  UTCHMMA gdesc[UR18], gdesc[UR8], tmem[UR17], tmem[UR30], idesc[UR31], !UPT ;  /* 0x00ff1e08120075ea */ /* 0x0001e2000f800011 */
[----:B------:R0:W-:Y:S01]  /*11a0*/  UTCBAR [UR4], URZ ;  /* 0x000000ff040073e9 */ /* 0x0001e200080000ff */
[----:B------:R-:W-:Y:S01]  /*11b0*/  NOP ;  /* 0x0000000000007918 */ /* 0x000fe20000000000 */
.L_x_6:
[----:B------:R-:W-:Y:S05]  /*11c0*/  @!P2 BRA `(.L_x_7) ;  /* 0x000000000008a947 */ /* 0x000fea0003800000 */
[----:B------:R-:W1:Y:S02]  /*11d0*/  SYNCS.PHASECHK.TRANS64.TRYWAIT P4, [UR11+0x2800], RZ ;  /* 0x002800ffff0075a7 */ /* 0x000e64000808110b */
[----:B-1----:R-:W-:Y:S05]  /*11e0*/  @!P4 BRA `(.L_x_8) ;  /* 0x0000005000a8c947 */ /* 0x002fea0003800000 */
.L_x_7:
[----:B------:R-:W-:Y:S01]  /*11f0*/  BAR.SYNC.DEFER_BLOCKING 0x0 ;  /* 0x0000000000007b1d */ /* 0x000fe20000010000 */
[C---:B------:R-:W-:Y:S02]  /*1200*/  LOP3.LUT R83, R69.reuse, 0xff, RZ, 0xc0, !PT ;  /* 0x000000ff45537812 */ /* 0x040fe400078ec0ff */
[----:B------:R-:W-:Y:S02]  /*1210*/  LOP3.LUT R84, R69, 0xc0, RZ, 0xc0, !PT ;  /* 0x000000c045547812 */ /* 0x000fe400078ec0ff */
[----:B------:R-:W-:Y:S01]  /*1220*/  SHF.L.U32 R83, R83, 0x1, RZ ;  /* 0x0000000153537819 */ /* 0x000fe200000006ff */
[----:B0-----:R-:W0:Y:S02]  /*1230*/  LDCU UR17, c[0x0][0x3a8] ;  /* 0x00007500ff1177ac */ /* 0x001e240008000800 */
[----:B------:R-:W1:Y:S01]  /*1240*/  LDC R85, c[0x0][0x3d8] ;  /* 0x0000f600ff557b82 */ /* 0x000e620000000800 */
[----:B------:R-:W0:Y:S01]  /*1250*/  LDTM.x64 R4, tmem[UR16] ;  /* 0x00000010000479ee */ /* 0x000e220008340000 */
[----:B------:R-:W-:Y:S01]  /*1260*/  SHF.R.U32.HI R84, RZ, 0x2, R84 ;  /* 0x00000002ff547819 */ /* 0x000fe20000011654 */
[----:B------:R-:W2:Y:S01]  /*1270*/  LDCU.64 UR8, c[0x0][0x3d0] ;  /* 0x00007a00ff0877ac */ /* 0x000ea20008000a00 */
[----:B------:R-:W3:Y:S01]  /*1280*/  @!P1 SYNCS.CCTL.IV [UR11+0x2800] ;  /* 0x00280000ff0099b1 */ /* 0x000ee2000800000b */
[----:B------:R-:W-:Y:S01]  /*1290*/  NOP ;  /* 0x0000000000007918 */ /* 0x000fe20000000000 */
[----:B--2---:R-:W-:Y:S01]  /*12a0*/  UIMAD UR8, UR10, UR8, URZ ;  /* 0x000000080a0872a4 */ /* 0x004fe2000f8e02ff */
[----:B0-----:R-:W-:Y:S01]  /*12b0*/  FMUL R70, R4, UR17 ;  /* 0x0000001104467c20 */ /* 0x001fe20008400000 */
[----:B------:R-:W-:Y:S01]  /*12c0*/  FMUL R71, R5, UR17 ;  /* 0x0000001105477c20 */ /* 0x000fe20008400000 */
[----:B------:R-:W-:Y:S01]  /*12d0*/  FMUL R72, R6, UR17 ;  /* 0x0000001106487c20 */ /* 0x000fe20008400000 */
[----:B------:R-:W-:Y:S01]  /*12e0*/  FMUL R73, R7, UR17 ;  /* 0x0000001107497c20 */ /* 0x000fe20008400000 */
[----:B------:R-:W-:Y:S01]  /*12f0*/  FMUL R82, R8, UR17 ;  /* 0x0000001108527c20 */ /* 0x000fe20008400000 */
[----:B------:R-:W-:-:S02]  /*1300*/  USHF.L.U32 UR4, UR8, 0x1, URZ ;  /* 0x0000000108047899 */ /* 0x000fc400080006ff */
[----:B------:R-:W-:Y:S01]  /*1310*/  FMNMX3 R72, R70, R71, R72, !PT ;  /* 0x0000004746487276 */ /* 0x000fe20007800048 */
[----:B------:R-:W-:Y:S01]  /*1320*/  FMUL R70, R9, UR17 ;  /* 0x0000001109467c20 */ /* 0x000fe20008400000 */
[----:B------:R-:W-:Y:S02]  /*1330*/  FMUL R71, R10, UR17 ;  /* 0x000000110a477c20 */ /* 0x000fe40008400000 */
[----:B------:R-:W-:Y:S01]  /*1340*/  FMNMX3 R82, R72, R73, R82, !PT ;  /* 0x0000004948527276 */ /* 0x000fe20007800052 */
[----:B------:R-:W-:Y:S01]  /*1350*/  FMUL R72, R11, UR17 ;  /* 0x000000110b487c20 */ /* 0x000fe20008400000 */
[----:B------:R-:W-:Y:S02]  /*1360*/  FMUL R73, R12, UR17 ;  /* 0x000000110c497c20 */ /* 0x000fe40008400000 */
[----:B------:R-:W-:Y:S01]  /*1370*/  FMNMX3 R82, R82, R70, R71, !PT ;  /* 0x0000004652527276 */ /* 0x000fe20007800047 */
[----:B------:R-:W-:Y:S01]  /*1380*/  FMUL R70, R13, UR17 ;  /* 0x000000110d467c20 */ /* 0x000fe20008400000 */
[----:B------:R-:W-:-:S02]  /*1390*/  FMUL R71, R14, UR17 ;  /* 0x000000110e477c20 */ /* 0x000fc40008400000 */
        /* <DEDUP_REMOVED lines=80> */
[----:B------:R-:W-:Y:S01]  /*18a0*/  IMAD R82, R68, UR9, RZ ;  /* 0x0000000944527c24 */ /* 0x000fe2000f8e02ff */
[----:B------:R-:W-:-:S02]  /*18b0*/  LOP3.LUT R68, R83, R84, RZ, 0x3c, !PT ;  /* 0x0000005453447212 */ /* 0x000fc400078e3cff */
[----:B------:R-:W-:Y:S02]  /*18c0*/  FMNMX3 R71, R73, R70, R71, !PT ;  /* 0x0000004649477276 */ /* 0x000fe40007800047 */
[----:B------:R-:W-:Y:S02]  /*18d0*/  SHF.R.U32.HI R83, RZ, 0x6, R69 ;  /* 0x00000006ff537819 */ /* 0x000fe40000011645 */
[----:B------:R-:W-:Y:S02]  /*18e0*/  FMNMX3 R70, R71, -INF , R72, !PT ;  /* 0xff80000047467876 */ /* 0x000fe40007800048 */
[C---:B------:R-:W-:Y:S01]  /*18f0*/  SHF.L.U32 R69, R82.reuse, 0x1, RZ ;  /* 0x0000000152457819 */ /* 0x040fe200000006ff */
[----:B------:R-:W-:-:S04]  /*1900*/  IMAD.HI R82, R82, 0x2, RZ ;  /* 0x0000000252527827 */ /* 0x000fc800078e02ff */
[--C-:B------:R-:W-:Y:S01]  /*1910*/  FFMA R7, R7, UR17, -R70.reuse ;  /* 0x0000001107077c23 */ /* 0x100fe20008000846 */
[--C-:B------:R-:W-:Y:S01]  /*1920*/  FFMA R5, R5, UR17, -R70.reuse ;  /* 0x0000001105057c23 */ /* 0x100fe20008000846 */
[--C-:B------:R-:W-:Y:S01]  /*1930*/  FFMA R6, R6, UR17, -R70.reuse ;  /* 0x0000001106067c23 */ /* 0x100fe20008000846 */
[--C-:B------:R-:W-:Y:S01]  /*1940*/  FFMA R10, R10, UR17, -R70.reuse ;  /* 0x000000110a0a7c23 */ /* 0x100fe20008000846 */
[----:B------:R-:W-:Y:S01]  /*1950*/  FMUL R72, R7, 1.4426950216293334961 ;  /* 0x3fb8aa3b07487820 */ /* 0x000fe20000400000 */
[----:B------:R-:W-:Y:S01]  /*1960*/  FMUL R71, R5, 1.4426950216293334961 ;  /* 0x3fb8aa3b05477820 */ /* 0x000fe20000400000 */
[----:B------:R-:W-:Y:S01]  /*1970*/  FMUL R5, R6, 1.4426950216293334961 ;  /* 0x3fb8aa3b06057820 */ /* 0x000fe20000400000 */
[--C-:B------:R-:W-:Y:S01]  /*1980*/  FFMA R6, R8, UR17, -R70.reuse ;  /* 0x0000001108067c23 */ /* 0x100fe20008000846 */
[--C-:B------:R-:W-:Y:S01]  /*1990*/  FFMA R11, R11, UR17, -R70.reuse ;  /* 0x000000110b0b7c23 */ /* 0x100fe20008000846 */
[----:B------:R0:W-:Y:S01]  /*19a0*/  MUFU.EX2 R8, R72 ;  /* 0x0000004800087308 */ /* 0x0001e20000000800 */
[--C-:B------:R-:W-:Y:S01]  /*19b0*/  FFMA R12, R12, UR17, -R70.reuse ;  /* 0x000000110c0c7c23 */ /* 0x100fe20008000846 */
[--C-:B------:R-:W-:Y:S01]  /*19c0*/  FFMA R13, R13, UR17, -R70.reuse ;  /* 0x000000110d0d7c23 */ /* 0x100fe20008000846 */
[----:B------:R-:W-:Y:S01]  /*19d0*/  FMUL R7, R10, 1.4426950216293334961 ;  /* 0x3fb8aa3b0a077820 */ /* 0x000fe20000400000 */
[--C-:B------:R-:W-:Y:S01]  /*19e0*/  FFMA R14, R14, UR17, -R70.reuse ;  /* 0x000000110e0e7c23 */ /* 0x100fe20008000846 */
[----:B------:R-:W-:Y:S01]  /*19f0*/  FMUL R10, R11, 1.4426950216293334961 ;  /* 0x3fb8aa3b0b0a7820 */ /* 0x000fe20000400000 */
[--C-:B------:R-:W-:Y:S01]  /*1a00*/  FFMA R15, R15, UR17, -R70.reuse ;  /* 0x000000110f0f7c23 */ /* 0x100fe20008000846 */
[----:B------:R-:W-:Y:S01]  /*1a10*/  FMUL R11, R12, 1.4426950216293334961 ;  /* 0x3fb8aa3b0c0b7820 */ /* 0x000fe20000400000 */
[--C-:B------:R-:W-:Y:S01]  /*1a20*/  FFMA R16, R16, UR17, -R70.reuse ;  /* 0x0000001110107c23 */ /* 0x100fe20008000846 */
[----:B0-----:R-:W0:Y:S01]  /*1a30*/  LDC.64 R72, c[0x0][0x390] ;  /* 0x0000e400ff487b82 */ /* 0x001e220000000a00 */
[----:B------:R-:W-:Y:S01]  /*1a40*/  FMUL R12, R13, 1.4426950216293334961 ;  /* 0x3fb8aa3b0d0c7820 */ /* 0x000fe20000400000 */
[--C-:B------:R-:W-:Y:S01]  /*1a50*/  FFMA R17, R17, UR17, -R70.reuse ;  /* 0x0000001111117c23 */ /* 0x100fe20008000846 */
[----:B------:R-:W-:Y:S01]  /*1a60*/  FMUL R13, R14, 1.4426950216293334961 ;  /* 0x3fb8aa3b0e0d7820 */ /* 0x000fe20000400000 */
[--C-:B------:R-:W-:Y:S01]  /*1a70*/  FFMA R18, R18, UR17, -R70.reuse ;  /* 0x0000001112127c23 */ /* 0x100fe20008000846 */
[----:B------:R-:W-:Y:S01]  /*1a80*/  FMUL R14, R15, 1.4426950216293334961 ;  /* 0x3fb8aa3b0f0e7820 */ /* 0x000fe20000400000 */
[--C-:B------:R-:W-:Y:S01]  /*1a90*/  FFMA R19, R19, UR17, -R70.reuse ;  /* 0x0000001113137c23 */ /* 0x100fe20008000846 */
[----:B------:R-:W-:Y:S01]  /*1aa0*/  FMUL R15, R16, 1.4426950216293334961 ;  /* 0x3fb8aa3b100f7820 */ /* 0x000fe20000400000 */
[--C-:B------:R-:W-:Y:S01]  /*1ab0*/  FFMA R20, R20, UR17, -R70.reuse ;  /* 0x0000001114147c23 */ /* 0x100fe20008000846 */
[----:B------:R-:W-:Y:S01]  /*1ac0*/  FMUL R16, R17, 1.4426950216293334961 ;  /* 0x3fb8aa3b11107820 */ /* 0x000fe20000400000 */
[----:B------:R-:W-:Y:S01]  /*1ad0*/  FMUL R17, R18, 1.4426950216293334961 ;  /* 0x3fb8aa3b12117820 */ /* 0x000fe20000400000 */
[----:B------:R-:W-:Y:S01]  /*1ae0*/  FMUL R18, R19, 1.4426950216293334961 ;  /* 0x3fb8aa3b13127820 */ /* 0x000fe20000400000 */
[----:B------:R-:W-:Y:S01]  /*1af0*/  FMUL R19, R20, 1.4426950216293334961 ;  /* 0x3fb8aa3b14137820 */ /* 0x000fe20000400000 */
[--C-:B------:R-:W-:Y:S01]  /*1b00*/  FFMA R4, R4, UR17, -R70.reuse ;  /* 0x0000001104047c23 */ /* 0x100fe20008000846 */
[----:B------:R-:W-:Y:S01]  /*1b10*/  SGXT.U32 R20, R83, 0x2 ;  /* 0x000000025314781a */ /* 0x000fe20000000000 */
[----:B------:R-:W-:Y:S01]  /*1b20*/  MUFU.EX2 R71, R71 ;  /* 0x0000004700477308 */ /* 0x000fe20000000800 */
[--C-:B------:R-:W-:Y:S01]  /*1b30*/  FFMA R21, R21, UR17, -R70.reuse ;  /* 0x0000001115157c23 */ /* 0x100fe20008000846 */
[----:B------:R-:W-:Y:S01]  /*1b40*/  FMUL R4, R4, 1.4426950216293334961 ;  /* 0x3fb8aa3b04047820 */ /* 0x000fe20000400000 */
[--C-:B------:R-:W-:Y:S01]  /*1b50*/  FFMA R22, R22, UR17, -R70.reuse ;  /* 0x0000001116167c23 */ /* 0x100fe20008000846 */
[----:B------:R-:W-:Y:S01]  /*1b60*/  FMUL R6, R6, 1.4426950216293334961 ;  /* 0x3fb8aa3b06067820 */ /* 0x000fe20000400000 */
[----:B------:R-:W-:Y:S01]  /*1b70*/  FMUL R84, R21, 1.4426950216293334961 ;  /* 0x3fb8aa3b15547820 */ /* 0x000fe20000400000 */
[----:B------:R-:W-:Y:S01]  /*1b80*/  FFMA R9, R9, UR17, -R70 ;  /* 0x0000001109097c23 */ /* 0x000fe20008000846 */
[----:B------:R-:W-:Y:S01]  /*1b90*/  FMUL R21, R22, 1.4426950216293334961 ;  /* 0x3fb8aa3b16157820 */ /* 0x000fe20000400000 */
[----:B------:R-:W2:Y:S01]  /*1ba0*/  MUFU.EX2 R4, R4 ;  /* 0x0000000400047308 */ /* 0x000ea20000000800 */
[----:B0-----:R-:W-:Y:S01]  /*1bb0*/  IADD3 R90, P4, P5, R69, UR4, R72 ;  /* 0x00000004455a7c10 */ /* 0x001fe2000fd9e048 */
[----:B-1----:R-:W-:Y:S01]  /*1bc0*/  IMAD R69, R20, R85, RZ ;  /* 0x0000005514457224 */ /* 0x002fe200078e02ff */
[----:B------:R-:W-:Y:S01]  /*1bd0*/  UIMAD.WIDE UR4, UR8, 0x2, URZ ;  /* 0x00000002080478a5 */ /* 0x000fe2000f8e02ff */
[--C-:B------:R-:W-:Y:S01]  /*1be0*/  FFMA R22, R23, UR17, -R70.reuse ;  /* 0x0000001117167c23 */ /* 0x100fe20008000846 */
[----:B------:R-:W-:Y:S01]  /*1bf0*/  FMUL R9, R9, 1.4426950216293334961 ;  /* 0x3fb8aa3b09097820 */ /* 0x000fe20000400000 */
[--C-:B------:R-:W-:Y:S01]  /*1c00*/  FFMA R24, R24, UR17, -R70.reuse ;  /* 0x0000001118187c23 */ /* 0x100fe20008000846 */
[C---:B------:R-:W-:Y:S01]  /*1c10*/  LEA R72, R85.reuse, R69, 0x2 ;  /* 0x0000004555487211 */ /* 0x040fe200078e10ff */
[----:B------:R-:W0:Y:S01]  /*1c20*/  MUFU.EX2 R5, R5 ;  /* 0x0000000500057308 */ /* 0x000e220000000800 */
[----:B------:R-:W-:Y:S01]  /*1c30*/  IADD3.X R92, PT, PT, R82, UR5, R73, P4, P5 ;  /* 0x00000005525c7c10 */ /* 0x000fe2000a7ea449 */
[----:B------:R-:W-:Y:S01]  /*1c40*/  FMUL R22, R22, 1.4426950216293334961 ;  /* 0x3fb8aa3b16167820 */ /* 0x000fe20000400000 */
[----:B------:R-:W-:Y:S01]  /*1c50*/  LEA R73, R85, R72, 0x2 ;  /* 0x0000004855497211 */ /* 0x000fe200078e10ff */
[--C-:B------:R-:W-:Y:S01]  /*1c60*/  FFMA R25, R25, UR17, -R70.reuse ;  /* 0x0000001119197c23 */ /* 0x100fe20008000846 */
[----:B------:R-:W-:Y:S01]  /*1c70*/  LEA R82, P4, R69, R90, 0x1 ;  /* 0x0000005a45527211 */ /* 0x000fe200078808ff */
[--C-:B------:R-:W-:Y:S01]  /*1c80*/  FFMA R26, R26, UR17, -R70.reuse ;  /* 0x000000111a1a7c23 */ /* 0x100fe20008000846 */
[----:B------:R-:W-:Y:S01]  /*1c90*/  LEA R23, R85, R73, 0x2 ;  /* 0x0000004955177211 */ /* 0x000fe200078e10ff */
[----:B------:R1:W-:Y:S01]  /*1ca0*/  MUFU.EX2 R20, R84 ;  /* 0x0000005400147308 */ /* 0x0003e20000000800 */
[----:B------:R-:W-:Y:S01]  /*1cb0*/  LEA.HI.X.SX32 R83, R69, R92, 0x1, P4 ;  /* 0x0000005c45537211 */ /* 0x000fe200020f0eff */
[----:B------:R-:W-:Y:S01]  /*1cc0*/  FFMA R27, R27, UR17, -R70 ;  /* 0x000000111b1b7c23 */ /* 0x000fe20008000846 */
[----:B------:R-:W-:-:S02]  /*1cd0*/  LEA R88, P4, R72, R90, 0x1 ;  /* 0x0000005a48587211 */ /* 0x000fc400078808ff */
[----:B------:R-:W-:Y:S02]  /*1ce0*/  LEA R86, P5, R73, R90, 0x1 ;  /* 0x0000005a49567211 */ /* 0x000fe400078a08ff */
[----:B------:R-:W-:Y:S01]  /*1cf0*/  LEA.HI.X.SX32 R89, R72, R92, 0x1, P4 ;  /* 0x0000005c48597211 */ /* 0x000fe200020f0eff */
[----:B------:R-:W4:Y:S01]  /*1d00*/  MUFU.EX2 R6, R6 ;  /* 0x0000000600067308 */ /* 0x000f220000000800 */
[----:B-1----:R-:W-:Y:S02]  /*1d10*/  LEA R84, P6, R23, R90, 0x1 ;  /* 0x0000005a17547211 */ /* 0x002fe400078c08ff */
[-C--:B------:R-:W-:Y:S02]  /*1d20*/  LEA.HI.X.SX32 R87, R73, R92.reuse, 0x1, P5 ;  /* 0x0000005c49577211 */ /* 0x080fe400028f0eff */
[----:B------:R-:W-:Y:S01]  /*1d30*/  LEA.HI.X.SX32 R85, R23, R92, 0x1, P6 ;  /* 0x0000005c17557211 */ /* 0x000fe200030f0eff */
[----:B--2---:R-:W-:Y:S01]  /*1d40*/  FADD R92, R4, R71 ;  /* 0x00000047045c7221 */ /* 0x004fe20000000000 */
[----:B------:R-:W-:Y:S01]  /*1d50*/  FMUL R23, R24, 1.4426950216293334961 ;  /* 0x3fb8aa3b18177820 */ /* 0x000fe20000400000 */
[----:B------:R-:W1:Y:S01]  /*1d60*/  MUFU.EX2 R9, R9 ;  /* 0x0000000900097308 */ /* 0x000e620000000800 */
[----:B------:R-:W-:Y:S01]  /*1d70*/  FMUL R24, R25, 1.4426950216293334961 ;  /* 0x3fb8aa3b19187820 */ /* 0x000fe20000400000 */
[----:B0-----:R-:W-:-:S06]  /*1d80*/  FADD R69, R5, R92 ;  /* 0x0000005c05457221 */ /* 0x001fcc0000000000 */
[----:B------:R-:W0:Y:S01]  /*1d90*/  MUFU.EX2 R7, R7 ;  /* 0x0000000700077308 */ /* 0x000e220000000800 */
[C---:B------:R-:W-:Y:S01]  /*1da0*/  FADD R69, R8.reuse, R69 ;  /* 0x0000004508457221 */ /* 0x040fe20000000000 */
[----:B------:R-:W-:Y:S01]  /*1db0*/  F2FP.F16.F32.PACK_AB R5, R8, R5 ;  /* 0x000000050805723e */ /* 0x000fe200000000ff */
[----:B------:R-:W-:Y:S01]  /*1dc0*/  FMUL R25, R26, 1.4426950216293334961 ;  /* 0x3fb8aa3b1a197820 */ /* 0x000fe20000400000 */
[----:B------:R-:W-:-:S04]  /*1dd0*/  FMUL R26, R27, 1.4426950216293334961 ;  /* 0x3fb8aa3b1b1a7820 */ /* 0x000fc80000400000 */
[----:B------:R-:W2:Y:S01]  /*1de0*/  MUFU.EX2 R10, R10 ;  /* 0x0000000a000a7308 */ /* 0x000ea20000000800 */
[----:B----4-:R-:W-:-:S07]  /*1df0*/  FADD R8, R6, R69 ;  /* 0x0000004506087221 */ /* 0x010fce0000000000 */
[----:B------:R-:W4:Y:S01]  /*1e00*/  MUFU.EX2 R11, R11 ;  /* 0x0000000b000b7308 */ /* 0x000f220000000800 */
[C---:B-1----:R-:W-:Y:S01]  /*1e10*/  FADD R8, R9.reuse, R8 ;  /* 0x0000000809087221 */ /* 0x042fe20000000000 */
[----:B------:R-:W-:Y:S01]  /*1e20*/  F2FP.F16.F32.PACK_AB R6, R9, R6 ;  /* 0x000000060906723e */ /* 0x000fe200000000ff */
[--C-:B------:R-:W-:Y:S01]  /*1e30*/  FFMA R28, R28, UR17, -R70.reuse ;  /* 0x000000111c1c7c23 */ /* 0x100fe20008000846 */
[----:B------:R-:W-:-:S04]  /*1e40*/  FFMA R29, R29, UR17, -R70 ;  /* 0x000000111d1d7c23 */ /* 0x000fc80008000846 */
[----:B------:R-:W1:Y:S01]  /*1e50*/  MUFU.EX2 R12, R12 ;  /* 0x0000000c000c7308 */ /* 0x000e620000000800 */
[----:B0-----:R-:W-:Y:S01]  /*1e60*/  FADD R9, R7, R8 ;  /* 0x0000000807097221 */ /* 0x001fe20000000000 */
[--C-:B------:R-:W-:Y:S01]  /*1e70*/  FFMA R30, R30, UR17, -R70.reuse ;  /* 0x000000111e1e7c23 */ /* 0x100fe20008000846 */
[--C-:B------:R-:W-:Y:S01]  /*1e80*/  FFMA R31, R31, UR17, -R70.reuse ;  /* 0x000000111f1f7c23 */ /* 0x100fe20008000846 */
[----:B------:R-:W-:-:S04]  /*1e90*/  FFMA R32, R32, UR17, -R70 ;  /* 0x0000001120207c23 */ /* 0x000fc80008000846 */
[----:B------:R-:W0:Y:S01]  /*1ea0*/  MUFU.EX2 R13, R13 ;  /* 0x0000000d000d7308 */ /* 0x000e220000000800 */
[----:B--2---:R-:W-:-:S07]  /*1eb0*/  FADD R8, R10, R9 ;  /* 0x000000090a087221 */ /* 0x004fce0000000000 */
[----:B------:R-:W2:Y:S01]  /*1ec0*/  MUFU.EX2 R14, R14 ;  /* 0x0000000e000e7308 */ /* 0x000ea20000000800 */
[----:B----4-:R-:W-:Y:S01]  /*1ed0*/  FADD R9, R11, R8 ;  /* 0x000000080b097221 */ /* 0x010fe20000000000 */
[----:B------:R-:W-:Y:S01]  /*1ee0*/  F2FP.F16.F32.PACK_AB R7, R10, R7 ;  /* 0x000000070a07723e */ /* 0x000fe200000000ff */
[--C-:B------:R-:W-:Y:S01]  /*1ef0*/  FFMA R33, R33, UR17, -R70.reuse ;  /* 0x0000001121217c23 */ /* 0x100fe20008000846 */
[----:B------:R-:W-:-:S04]  /*1f00*/  FFMA R34, R34, UR17, -R70 ;  /* 0x0000001122227c23 */ /* 0x000fc80008000846 */
[----:B------:R-:W4:Y:S01]  /*1f10*/  MUFU.EX2 R15, R15 ;  /* 0x0000000f000f7308 */ /* 0x000f220000000800 */
[----:B-1----:R-:W-:Y:S01]  /*1f20*/  FADD R10, R12, R9 ;  /* 0x000000090c0a7221 */ /* 0x002fe20000000000 */
[--C-:B------:R-:W-:Y:S01]  /*1f30*/  FFMA R35, R35, UR17, -R70.reuse ;  /* 0x0000001123237c23 */ /* 0x100fe20008000846 */
[--C-:B------:R-:W-:Y:S01]  /*1f40*/  FFMA R36, R36, UR17, -R70.reuse ;  /* 0x0000001124247c23 */ /* 0x100fe20008000846 */
[----:B------:R-:W-:-:S04]  /*1f50*/  FFMA R37, R37, UR17, -R70 ;  /* 0x0000001125257c23 */ /* 0x000fc80008000846 */
[----:B------:R-:W1:Y:S01]  /*1f60*/  MUFU.EX2 R16, R16 ;  /* 0x0000001000107308 */ /* 0x000e620000000800 */
[----:B0-----:R-:W-:-:S07]  /*1f70*/  FADD R9, R13, R10 ;  /* 0x0000000a0d097221 */ /* 0x001fce0000000000 */
[----:B------:R-:W0:Y:S01]  /*1f80*/  MUFU.EX2 R17, R17 ;  /* 0x0000001100117308 */ /* 0x000e220000000800 */
[----:B--2---:R-:W-:Y:S01]  /*1f90*/  FADD R10, R14, R9 ;  /* 0x000000090e0a7221 */ /* 0x004fe20000000000 */
[----:B------:R-:W-:Y:S01]  /*1fa0*/  F2FP.F16.F32.PACK_AB R8, R12, R11 ;  /* 0x0000000b0c08723e */ /* 0x000fe200000000ff */
[--C-:B------:R-:W-:Y:S01]  /*1fb0*/  FFMA R38, R38, UR17, -R70.reuse ;  /* 0x0000001126267c23 */ /* 0x100fe20008000846 */
[----:B------:R-:W-:-:S04]  /*1fc0*/  FFMA R53, R53, UR17, -R70 ;  /* 0x0000001135357c23 */ /* 0x000fc80008000846 */
[----:B------:R-:W2:Y:S01]  /*1fd0*/  MUFU.EX2 R18, R18 ;  /* 0x0000001200127308 */ /* 0x000ea20000000800 */
[----:B----4-:R-:W-:Y:S01]  /*1fe0*/  FADD R11, R15, R10 ;  /* 0x0000000a0f0b7221 */ /* 0x010fe20000000000 */
[--C-:B------:R-:W-:Y:S01]  /*1ff0*/  FFMA R39, R39, UR17, -R70.reuse ;  /* 0x0000001127277c23 */ /* 0x100fe20008000846 */
[--C-:B------:R-:W-:Y:S01]  /*2000*/  FFMA R40, R40, UR17, -R70.reuse ;  /* 0x0000001128287c23 */ /* 0x100fe20008000846 */
[----:B------:R-:W-:-:S04]  /*2010*/  FFMA R41, R41, UR17, -R70 ;  /* 0x0000001129297c23 */ /* 0x000fc80008000846 */
[----:B------:R-:W4:Y:S01]  /*2020*/  MUFU.EX2 R19, R19 ;  /* 0x0000001300137308 */ /* 0x000f220000000800 */
[----:B-1----:R-:W-:Y:S01]  /*2030*/  FADD R10, R16, R11 ;  /* 0x0000000b100a7221 */ /* 0x002fe20000000000 */
[--C-:B------:R-:W-:Y:S01]  /*2040*/  FFMA R42, R42, UR17, -R70.reuse ;  /* 0x000000112a2a7c23 */ /* 0x100fe20008000846 */
[--C-:B------:R-:W-:Y:S01]  /*2050*/  FFMA R55, R55, UR17, -R70.reuse ;  /* 0x0000001137377c23 */ /* 0x100fe20008000846 */
[----:B------:R-:W-:Y:S01]  /*2060*/  FFMA R43, R43, UR17, -R70 ;  /* 0x000000112b2b7c23 */ /* 0x000fe20008000846 */
[----:B0-----:R-:W-:Y:S01]  /*2070*/  FADD R11, R17, R10 ;  /* 0x0000000a110b7221 */ /* 0x001fe20000000000 */
[--C-:B------:R-:W-:Y:S01]  /*2080*/  FFMA R44, R44, UR17, -R70.reuse ;  /* 0x000000112c2c7c23 */ /* 0x100fe20008000846 */
[--C-:B------:R-:W-:Y:S01]  /*2090*/  FFMA R45, R45, UR17, -R70.reuse ;  /* 0x000000112d2d7c23 */ /* 0x100fe20008000846 */
[----:B------:R-:W0:Y:S01]  /*20a0*/  MUFU.EX2 R21, R21 ;  /* 0x0000001500157308 */ /* 0x000e220000000800 */
[----:B--2---:R-:W-:Y:S01]  /*20b0*/  FADD R10, R18, R11 ;  /* 0x0000000b120a7221 */ /* 0x004fe20000000000 */
[--C-:B------:R-:W-:Y:S01]  /*20c0*/  FFMA R46, R46, UR17, -R70.reuse ;  /* 0x000000112e2e7c23 */ /* 0x100fe20008000846 */
[--C-:B------:R-:W-:Y:S01]  /*20d0*/  FFMA R57, R57, UR17, -R70.reuse ;  /* 0x0000001139397c23 */ /* 0x100fe20008000846 */
[--C-:B------:R-:W-:Y:S01]  /*20e0*/  FFMA R47, R47, UR17, -R70.reuse ;  /* 0x000000112f2f7c23 */ /* 0x100fe20008000846 */
[--C-:B------:R-:W-:Y:S01]  /*20f0*/  FFMA R48, R48, UR17, -R70.reuse ;  /* 0x0000001130307c23 */ /* 0x100fe20008000846 */
[--C-:B------:R-:W-:Y:S01]  /*2100*/  FFMA R49, R49, UR17, -R70.reuse ;  /* 0x0000001131317c23 */ /* 0x100fe20008000846 */
[----:B------:R-:W-:Y:S01]  /*2110*/  FFMA R50, R50, UR17, -R70 ;  /* 0x0000001132327c23 */ /* 0x000fe20008000846 */
[----:B------:R-:W1:Y:S01]  /*2120*/  MUFU.EX2 R22, R22 ;  /* 0x0000001600167308 */ /* 0x000e620000000800 */
[----:B----4-:R-:W-:Y:S01]  /*2130*/  FADD R11, R19, R10 ;  /* 0x0000000a130b7221 */ /* 0x010fe20000000000 */
[--C-:B------:R-:W-:Y:S01]  /*2140*/  FFMA R59, R59, UR17, -R70.reuse ;  /* 0x000000113b3b7c23 */ /* 0x100fe20008000846 */
[--C-:B------:R-:W-:Y:S01]  /*2150*/  FFMA R51, R51, UR17, -R70.reuse ;  /* 0x0000001133337c23 */ /* 0x100fe20008000846 */
[--C-:B------:R-:W-:Y:S01]  /*2160*/  FFMA R52, R52, UR17, -R70.reuse ;  /* 0x0000001134347c23 */ /* 0x100fe20008000846 */
[--C-:B------:R-:W-:Y:S01]  /*2170*/  FFMA R61, R61, UR17, -R70.reuse ;  /* 0x000000113d3d7c23 */ /* 0x100fe20008000846 */
[--C-:B------:R-:W-:Y:S01]  /*2180*/  FFMA R65, R65, UR17, -R70.reuse ;  /* 0x0000001141417c23 */ /* 0x100fe20008000846 */
[--C-:B------:R-:W-:Y:S01]  /*2190*/  FFMA R67, R67, UR17, -R70.reuse ;  /* 0x0000001143437c23 */ /* 0x100fe20008000846 */
[----:B------:R-:W2:Y:S01]  /*21a0*/  MUFU.EX2 R23, R23 ;  /* 0x0000001700177308 */ /* 0x000ea20000000800 */
[----:B------:R-:W-:Y:S01]  /*21b0*/  FADD R10, R20, R11 ;  /* 0x0000000b140a7221 */ /* 0x000fe20000000000 */
[----:B------:R-:W-:Y:S01]  /*21c0*/  FMUL R27, R28, 1.4426950216293334961 ;  /* 0x3fb8aa3b1c1b7820 */ /* 0x000fe20000400000 */
[--C-:B------:R-:W-:Y:S01]  /*21d0*/  FFMA R63, R63, UR17, -R70.reuse ;  /* 0x000000113f3f7c23 */ /* 0x100fe20008000846 */
[----:B------:R-:W-:Y:S01]  /*21e0*/  FFMA R66, R66, UR17, -R70 ;  /* 0x0000001142427c23 */ /* 0x000fe20008000846 */
[----:B------:R-:W-:-:S02]  /*21f0*/  F2FP.F16.F32.PACK_AB R4, R71, R4 ;  /* 0x000000044704723e */ /* 0x000fc400000000ff */
[----:B------:R-:W-:Y:S01]  /*2200*/  PRMT R73, RZ, 0x7610, R73 ;  /* 0x00007610ff497816 */ /* 0x000fe20000000049 */
[----:B------:R-:W4:Y:S01]  /*2210*/  MUFU.EX2 R24, R24 ;  /* 0x0000001800187308 */ /* 0x000f220000000800 */
[----:B0-----:R-:W-:Y:S01]  /*2220*/  FADD R11, R21, R10 ;  /* 0x0000000a150b7221 */ /* 0x001fe20000000000 */
[----:B------:R-:W-:-:S06]  /*2230*/  FMUL R28, R29, 1.4426950216293334961 ;  /* 0x3fb8aa3b1d1c7820 */ /* 0x000fcc0000400000 */
[----:B------:R-:W0:Y:S01]  /*2240*/  MUFU.EX2 R25, R25 ;  /* 0x0000001900197308 */ /* 0x000e220000000800 */
[----:B-1----:R-:W-:Y:S01]  /*2250*/  FADD R10, R22, R11 ;  /* 0x0000000b160a7221 */ /* 0x002fe20000000000 */
[----:B------:R-:W-:-:S06]  /*2260*/  FMUL R30, R30, 1.4426950216293334961 ;  /* 0x3fb8aa3b1e1e7820 */ /* 0x000fcc0000400000 */
[----:B------:R-:W1:Y:S01]  /*2270*/  MUFU.EX2 R26, R26 ;  /* 0x0000001a001a7308 */ /* 0x000e620000000800 */
[----:B--2---:R-:W-:Y:S01]  /*2280*/  FADD R11, R23, R10 ;  /* 0x0000000a170b7221 */ /* 0x004fe20000000000 */
[----:B------:R-:W-:-:S06]  /*2290*/  FMUL R31, R31, 1.4426950216293334961 ;  /* 0x3fb8aa3b1f1f7820 */ /* 0x000fcc0000400000 */
[----:B------:R-:W2:Y:S01]  /*22a0*/  MUFU.EX2 R27, R27 ;  /* 0x0000001b001b7308 */ /* 0x000ea20000000800 */
[----:B----4-:R-:W-:Y:S01]  /*22b0*/  FADD R10, R24, R11 ;  /* 0x0000000b180a7221 */ /* 0x010fe20000000000 */
[----:B------:R-:W-:Y:S01]  /*22c0*/  FMUL R29, R32, 1.4426950216293334961 ;  /* 0x3fb8aa3b201d7820 */ /* 0x000fe20000400000 */
[----:B------:R-:W-:Y:S01]  /*22d0*/  F2FP.F16.F32.PACK_AB R9, R14, R13 ;  /* 0x0000000d0e09723e */ /* 0x000fe200000000ff */
[----:B------:R-:W-:Y:S01]  /*22e0*/  FMUL R67, R67, 1.4426950216293334961 ;  /* 0x3fb8aa3b43437820 */ /* 0x000fe20000400000 */
[----:B------:R-:W-:Y:S01]  /*22f0*/  FMUL R63, R63, 1.4426950216293334961 ;  /* 0x3fb8aa3b3f3f7820 */ /* 0x000fe20000400000 */
[----:B------:R-:W-:Y:S01]  /*2300*/  FMUL R66, R66, 1.4426950216293334961 ;  /* 0x3fb8aa3b42427820 */ /* 0x000fe20000400000 */
[----:B------:R-:W-:Y:S01]  /*2310*/  PRMT R71, RZ, 0x7610, R71 ;  /* 0x00007610ff477816 */ /* 0x000fe20000000047 */
[----:B------:R-:W4:Y:S01]  /*2320*/  MUFU.EX2 R28, R28 ;  /* 0x0000001c001c7308 */ /* 0x000f220000000800 */
[----:B0-----:R-:W-:Y:S01]  /*2330*/  FADD R11, R25, R10 ;  /* 0x0000000a190b7221 */ /* 0x001fe20000000000 */
[----:B------:R-:W-:Y:S01]  /*2340*/  FMUL R32, R33, 1.4426950216293334961 ;  /* 0x3fb8aa3b21207820 */ /* 0x000fe20000400000 */
[----:B------:R-:W-:Y:S01]  /*2350*/  PRMT R72, RZ, 0x7610, R72 ;  /* 0x00007610ff487816 */ /* 0x000fe20000000048 */
[----:B------:R0:W5:Y:S04]  /*2360*/  @P2 LDG.E.U16 R73, desc[UR28][R86.64] ;  /* 0x0000001c56492981 */ /* 0x000168000c1e1500 */
[----:B------:R-:W0:Y:S01]  /*2370*/  MUFU.EX2 R30, R30 ;  /* 0x0000001e001e7308 */ /* 0x000e220000000800 */
[----:B-1----:R-:W-:Y:S01]  /*2380*/  FADD R10, R26, R11 ;  /* 0x0000000b1a0a7221 */ /* 0x002fe20000000000 */
[----:B------:R-:W-:Y:S01]  /*2390*/  FMUL R33, R34, 1.4426950216293334961 ;  /* 0x3fb8aa3b22217820 */ /* 0x000fe20000400000 */
[----:B------:R-:W-:Y:S01]  /*23a0*/  PRMT R90, RZ, 0x7610, R90 ;  /* 0x00007610ff5a7816 */ /* 0x000fe2000000005a */
[----:B------:R1:W5:Y:S04]  /*23b0*/  @P2 LDG.E.U16 R71, desc[UR28][R82.64] ;  /* 0x0000001c52472981 */ /* 0x000368000c1e1500 */
[----:B------:R-:W0:Y:S01]  /*23c0*/  MUFU.EX2 R31, R31 ;  /* 0x0000001f001f7308 */ /* 0x000e220000000800 */
[----:B--2---:R-:W-:Y:S01]  /*23d0*/  FADD R11, R27, R10 ;  /* 0x0000000a1b0b7221 */ /* 0x004fe20000000000 */
[----:B------:R-:W-:Y:S01]  /*23e0*/  FMUL R34, R35, 1.4426950216293334961 ;  /* 0x3fb8aa3b23227820 */ /* 0x000fe20000400000 */
[----:B------:R1:W5:Y:S05]  /*23f0*/  @P2 LDG.E.U16 R72, desc[UR28][R88.64] ;  /* 0x0000001c58482981 */ /* 0x00036a000c1e1500 */
[----:B------:R-:W2:Y:S01]  /*2400*/  MUFU.EX2 R29, R29 ;  /* 0x0000001d001d7308 */ /* 0x000ea20000000800 */
[----:B----4-:R-:W-:Y:S01]  /*2410*/  FADD R11, R28, R11 ;  /* 0x0000000b1c0b7221 */ /* 0x010fe20000000000 */
[----:B------:R-:W-:Y:S01]  /*2420*/  FMUL R35, R36, 1.4426950216293334961 ;  /* 0x3fb8aa3b24237820 */ /* 0x000fe20000400000 */
[----:B------:R1:W5:Y:S05]  /*2430*/  @P2 LDG.E.U16 R90, desc[UR28][R84.64] ;  /* 0x0000001c545a2981 */ /* 0x00036a000c1e1500 */
[----:B------:R-:W4:Y:S01]  /*2440*/  MUFU.EX2 R32, R32 ;  /* 0x0000002000207308 */ /* 0x000f220000000800 */
[----:B0-----:R-:W-:Y:S01]  /*2450*/  FADD R10, R30, R11 ;  /* 0x0000000b1e0a7221 */ /* 0x001fe20000000000 */
[----:B------:R-:W-:-:S06]  /*2460*/  FMUL R36, R37, 1.4426950216293334961 ;  /* 0x3fb8aa3b25247820 */ /* 0x000fcc0000400000 */
[----:B------:R-:W0:Y:S01]  /*2470*/  MUFU.EX2 R33, R33 ;  /* 0x0000002100217308 */ /* 0x000e220000000800 */
[----:B------:R-:W-:Y:S01]  /*2480*/  FADD R12, R31, R10 ;  /* 0x0000000a1f0c7221 */ /* 0x000fe20000000000 */
[----:B------:R-:W-:-:S06]  /*2490*/  FFMA R10, R54, UR17, -R70 ;  /* 0x00000011360a7c23 */ /* 0x000fcc0008000846 */
[----:B------:R-:W0:Y:S01]  /*24a0*/  MUFU.EX2 R34, R34 ;  /* 0x0000002200227308 */ /* 0x000e220000000800 */
[----:B--2---:R-:W-:Y:S01]  /*24b0*/  FADD R13, R29, R12 ;  /* 0x0000000c1d0d7221 */ /* 0x004fe20000000000 */
[----:B------:R-:W-:Y:S01]  /*24c0*/  FMUL R37, R38, 1.4426950216293334961 ;  /* 0x3fb8aa3b26257820 */ /* 0x000fe20000400000 */
[----:B------:R-:W-:Y:S01]  /*24d0*/  FMUL R11, R53, 1.4426950216293334961 ;  /* 0x3fb8aa3b350b7820 */ /* 0x000fe20000400000 */
[----:B------:R-:W-:-:S04]  /*24e0*/  FMUL R53, R10, 1.4426950216293334961 ;  /* 0x3fb8aa3b0a357820 */ /* 0x000fc80000400000 */
[----:B------:R-:W2:Y:S01]  /*24f0*/  MUFU.EX2 R35, R35 ;  /* 0x0000002300237308 */ /* 0x000ea20000000800 */
[----:B----4-:R-:W-:Y:S01]  /*2500*/  FADD R10, R32, R13 ;  /* 0x0000000d200a7221 */ /* 0x010fe20000000000 */
[----:B------:R-:W-:-:S06]  /*2510*/  FMUL R38, R39, 1.4426950216293334961 ;  /* 0x3fb8aa3b27267820 */ /* 0x000fcc0000400000 */
[----:B------:R-:W4:Y:S01]  /*2520*/  MUFU.EX2 R36, R36 ;  /* 0x0000002400247308 */ /* 0x000f220000000800 */
[----:B0-----:R-:W-:Y:S01]  /*2530*/  FADD R13, R33, R10 ;  /* 0x0000000a210d7221 */ /* 0x001fe20000000000 */
[----:B------:R-:W-:-:S06]  /*2540*/  FMUL R39, R40, 1.4426950216293334961 ;  /* 0x3fb8aa3b28277820 */ /* 0x000fcc0000400000 */
[----:B------:R-:W0:Y:S01]  /*2550*/  MUFU.EX2 R37, R37 ;  /* 0x0000002500257308 */ /* 0x000e220000000800 */
[----:B------:R-:W-:Y:S01]  /*2560*/  FADD R14, R34, R13 ;  /* 0x0000000d220e7221 */ /* 0x000fe20000000000 */
[----:B------:R-:W-:Y:S01]  /*2570*/  FMUL R40, R41, 1.4426950216293334961 ;  /* 0x3fb8aa3b29287820 */ /* 0x000fe20000400000 */
[----:B------:R-:W-:-:S05]  /*2580*/  FFMA R10, R56, UR17, -R70 ;  /* 0x00000011380a7c23 */ /* 0x000fca0008000846 */
[----:B------:R-:W0:Y:S01]  /*2590*/  MUFU.EX2 R38, R38 ;  /* 0x0000002600267308 */ /* 0x000e220000000800 */
[----:B------:R-:W-:Y:S01]  /*25a0*/  FMUL R41, R42, 1.4426950216293334961 ;  /* 0x3fb8aa3b2a297820 */ /* 0x000fe20000400000 */
[----:B------:R-:W-:Y:S01]  /*25b0*/  FMUL R12, R55, 1.4426950216293334961 ;  /* 0x3fb8aa3b370c7820 */ /* 0x000fe20000400000 */
[----:B------:R-:W-:-:S05]  /*25c0*/  FMUL R55, R10, 1.4426950216293334961 ;  /* 0x3fb8aa3b0a377820 */ /* 0x000fca0000400000 */
[----:B------:R-:W0:Y:S01]  /*25d0*/  MUFU.EX2 R39, R39 ;  /* 0x0000002700277308 */ /* 0x000e220000000800 */
[----:B------:R-:W-:-:S07]  /*25e0*/  FMUL R42, R43, 1.4426950216293334961 ;  /* 0x3fb8aa3b2b2a7820 */ /* 0x000fce0000400000 */
[----:B------:R2:W-:Y:S02]  /*25f0*/  MUFU.EX2 R54, R11 ;  /* 0x0000000b00367308 */ /* 0x0005e40000000800 */
[----:B--2---:R-:W-:-:S06]  /*2600*/  FADD R11, R35, R14 ;  /* 0x0000000e230b7221 */ /* 0x004fcc0000000000 */
[----:B------:R-:W2:Y:S01]  /*2610*/  MUFU.EX2 R40, R40 ;  /* 0x0000002800287308 */ /* 0x000ea20000000800 */
[----:B----4-:R-:W-:Y:S01]  /*2620*/  FADD R10, R36, R11 ;  /* 0x0000000b240a7221 */ /* 0x010fe20000000000 */
[----:B------:R-:W-:-:S03]  /*2630*/  FMUL R43, R44, 1.4426950216293334961 ;  /* 0x3fb8aa3b2c2b7820 */ /* 0x000fc60000400000 */
[----:B0-----:R-:W-:-:S03]  /*2640*/  FADD R13, R37, R10 ;  /* 0x0000000a250d7221 */ /* 0x001fc60000000000 */
[----:B------:R-:W0:Y:S01]  /*2650*/  MUFU.EX2 R41, R41 ;  /* 0x0000002900297308 */ /* 0x000e220000000800 */
[----:B------:R-:W-:Y:S01]  /*2660*/  FMUL R44, R45, 1.4426950216293334961 ;  /* 0x3fb8aa3b2d2c7820 */ /* 0x000fe20000400000 */
[----:B------:R-:W-:Y:S01]  /*2670*/  FADD R14, R38, R13 ;  /* 0x0000000d260e7221 */ /* 0x000fe20000000000 */
[----:B------:R-:W-:-:S05]  /*2680*/  FFMA R10, R58, UR17, -R70 ;  /* 0x000000113a0a7c23 */ /* 0x000fca0008000846 */
[----:B------:R-:W4:Y:S01]  /*2690*/  MUFU.EX2 R42, R42 ;  /* 0x0000002a002a7308 */ /* 0x000f220000000800 */
[----:B------:R-:W-:Y:S01]  /*26a0*/  FADD R13, R39, R14 ;  /* 0x0000000e270d7221 */ /* 0x000fe20000000000 */
[----:B------:R-:W-:Y:S01]  /*26b0*/  FMUL R45, R46, 1.4426950216293334961 ;  /* 0x3fb8aa3b2e2d7820 */ /* 0x000fe20000400000 */
[----:B------:R-:W-:Y:S01]  /*26c0*/  FMUL R11, R57, 1.4426950216293334961 ;  /* 0x3fb8aa3b390b7820 */ /* 0x000fe20000400000 */
[----:B------:R-:W-:-:S04]  /*26d0*/  FMUL R57, R10, 1.4426950216293334961 ;  /* 0x3fb8aa3b0a397820 */ /* 0x000fc80000400000 */
[----:B------:R-:W1:Y:S01]  /*26e0*/  MUFU.EX2 R43, R43 ;  /* 0x0000002b002b7308 */ /* 0x000e620000000800 */
[----:B--2---:R-:W-:Y:S01]  /*26f0*/  FADD R10, R40, R13 ;  /* 0x0000000d280a7221 */ /* 0x004fe20000000000 */
[----:B------:R-:W-:-:S06]  /*2700*/  FMUL R46, R47, 1.4426950216293334961 ;  /* 0x3fb8aa3b2f2e7820 */ /* 0x000fcc0000400000 */
[----:B------:R-:W2:Y:S01]  /*2710*/  MUFU.EX2 R44, R44 ;  /* 0x0000002c002c7308 */ /* 0x000ea20000000800 */
[----:B0-----:R-:W-:Y:S01]  /*2720*/  FADD R13, R41, R10 ;  /* 0x0000000a290d7221 */ /* 0x001fe20000000000 */
[----:B------:R-:W-:-:S06]  /*2730*/  FMUL R47, R48, 1.4426950216293334961 ;  /* 0x3fb8aa3b302f7820 */ /* 0x000fcc0000400000 */
[----:B------:R-:W0:Y:S01]  /*2740*/  MUFU.EX2 R45, R45 ;  /* 0x0000002d002d7308 */ /* 0x000e220000000800 */
[----:B----4-:R-:W-:Y:S01]  /*2750*/  FADD R14, R42, R13 ;  /* 0x0000000d2a0e7221 */ /* 0x010fe20000000000 */
[----:B------:R-:W-:Y:S01]  /*2760*/  FMUL R48, R49, 1.4426950216293334961 ;  /* 0x3fb8aa3b31307820 */ /* 0x000fe20000400000 */
[----:B------:R-:W-:-:S05]  /*2770*/  FFMA R10, R60, UR17, -R70 ;  /* 0x000000113c0a7c23 */ /* 0x000fca0008000846 */
[----:B------:R-:W4:Y:S01]  /*2780*/  MUFU.EX2 R46, R46 ;  /* 0x0000002e002e7308 */ /* 0x000f220000000800 */
[----:B------:R-:W-:Y:S01]  /*2790*/  FMUL R49, R50, 1.4426950216293334961 ;  /* 0x3fb8aa3b32317820 */ /* 0x000fe20000400000 */
[----:B------:R-:W-:-:S06]  /*27a0*/  FMUL R50, R51, 1.4426950216293334961 ;  /* 0x3fb8aa3b33327820 */ /* 0x000fcc0000400000 */
[----:B------:R-:W0:Y:S08]  /*27b0*/  MUFU.EX2 R47, R47 ;  /* 0x0000002f002f7308 */ /* 0x000e300000000800 */
[----:B------:R1:W-:Y:S08]  /*27c0*/  MUFU.EX2 R58, R11 ;  /* 0x0000000b003a7308 */ /* 0x0003f00000000800 */
[----:B------:R0:W-:Y:S01]  /*27d0*/  MUFU.EX2 R56, R12 ;  /* 0x0000000c00387308 */ /* 0x0001e20000000800 */
[----:B-1----:R-:W-:Y:S01]  /*27e0*/  FADD R11, R43, R14 ;  /* 0x0000000e2b0b7221 */ /* 0x002fe20000000000 */
[----:B------:R-:W-:-:S06]  /*27f0*/  FMUL R51, R52, 1.4426950216293334961 ;  /* 0x3fb8aa3b34337820 */ /* 0x000fcc0000400000 */
[----:B------:R-:W1:Y:S01]  /*2800*/  MUFU.EX2 R48, R48 ;  /* 0x0000003000307308 */ /* 0x000e620000000800 */
[----:B0-----:R-:W-:Y:S01]  /*2810*/  FMUL R12, R59, 1.4426950216293334961 ;  /* 0x3fb8aa3b3b0c7820 */ /* 0x001fe20000400000 */
[----:B------:R-:W-:Y:S01]  /*2820*/  FMUL R59, R10, 1.4426950216293334961 ;  /* 0x3fb8aa3b0a3b7820 */ /* 0x000fe20000400000 */
[----:B--2---:R-:W-:-:S04]  /*2830*/  FADD R10, R44, R11 ;  /* 0x0000000b2c0a7221 */ /* 0x004fc80000000000 */
[----:B------:R-:W-:Y:S01]  /*2840*/  FADD R11, R45, R10 ;  /* 0x0000000a2d0b7221 */ /* 0x000fe20000000000 */
[----:B------:R-:W0:Y:S03]  /*2850*/  MUFU.EX2 R49, R49 ;  /* 0x0000003100317308 */ /* 0x000e260000000800 */
[----:B----4-:R-:W-:-:S05]  /*2860*/  FADD R10, R46, R11 ;  /* 0x0000000b2e0a7221 */ /* 0x010fca0000000000 */
[----:B------:R-:W2:Y:S01]  /*2870*/  MUFU.EX2 R50, R50 ;  /* 0x0000003200327308 */ /* 0x000ea20000000800 */
[----:B------:R-:W-:Y:S01]  /*2880*/  FADD R69, R47, R10 ;  /* 0x0000000a2f457221 */ /* 0x000fe20000000000 */
[----:B------:R-:W-:-:S06]  /*2890*/  FFMA R11, R62, UR17, -R70 ;  /* 0x000000113e0b7c23 */ /* 0x000fcc0008000846 */
[----:B------:R-:W4:Y:S01]  /*28a0*/  MUFU.EX2 R51, R51 ;  /* 0x0000003300337308 */ /* 0x000f220000000800 */
[----:B------:R-:W-:Y:S01]  /*28b0*/  FMUL R13, R61, 1.4426950216293334961 ;  /* 0x3fb8aa3b3d0d7820 */ /* 0x000fe20000400000 */
[----:B------:R-:W-:-:S06]  /*28c0*/  FMUL R61, R11, 1.4426950216293334961 ;  /* 0x3fb8aa3b0b3d7820 */ /* 0x000fcc0000400000 */
[----:B------:R1:W-:Y:S02]  /*28d0*/  MUFU.EX2 R60, R12 ;  /* 0x0000000c003c7308 */ /* 0x0003e40000000800 */
[----:B-1----:R-:W-:-:S06]  /*28e0*/  FADD R12, R48, R69 ;  /* 0x00000045300c7221 */ /* 0x002fcc0000000000 */
[----:B------:R-:W1:Y:S01]  /*28f0*/  MUFU.EX2 R53, R53 ;  /* 0x0000003500357308 */ /* 0x000e620000000800 */
[----:B0-----:R-:W-:-:S04]  /*2900*/  FADD R11, R49, R12 ;  /* 0x0000000c310b7221 */ /* 0x001fc80000000000 */
[----:B--2---:R-:W-:-:S03]  /*2910*/  FADD R14, R50, R11 ;  /* 0x0000000b320e7221 */ /* 0x004fc60000000000 */
[----:B------:R-:W0:Y:S08]  /*2920*/  MUFU.EX2 R55, R55 ;  /* 0x0000003700377308 */ /* 0x000e300000000800 */
[----:B------:R4:W-:Y:S01]  /*2930*/  MUFU.EX2 R62, R13 ;  /* 0x0000000d003e7308 */ /* 0x0009e20000000800 */
[----:B------:R-:W-:Y:S01]  /*2940*/  F2FP.F16.F32.PACK_AB R11, R18, R17 ;  /* 0x00000011120b723e */ /* 0x000fe200000000ff */
[----:B----4-:R-:W-:-:S06]  /*2950*/  FADD R13, R51, R14 ;  /* 0x0000000e330d7221 */ /* 0x010fcc0000000000 */
[----:B------:R-:W2:Y:S01]  /*2960*/  MUFU.EX2 R57, R57 ;  /* 0x0000003900397308 */ /* 0x000ea20000000800 */
[----:B------:R-:W-:-:S04]  /*2970*/  FADD R14, R54, R13 ;  /* 0x0000000d360e7221 */ /* 0x000fc80000000000 */
[----:B-1----:R-:W-:-:S03]  /*2980*/  FADD R17, R53, R14 ;  /* 0x0000000e35117221 */ /* 0x002fc60000000000 */
[----:B------:R-:W1:Y:S01]  /*2990*/  MUFU.EX2 R59, R59 ;  /* 0x0000003b003b7308 */ /* 0x000e620000000800 */
[----:B------:R-:W-:Y:S01]  /*29a0*/  FADD R18, R56, R17 ;  /* 0x0000001138127221 */ /* 0x000fe20000000000 */
[----:B------:R-:W-:-:S03]  /*29b0*/  F2FP.F16.F32.PACK_AB R13, R22, R21 ;  /* 0x00000015160d723e */ /* 0x000fc600000000ff */
[----:B0-----:R-:W-:Y:S01]  /*29c0*/  FADD R21, R55, R18 ;  /* 0x0000001237157221 */ /* 0x001fe20000000000 */
[----:B------:R-:W-:Y:S01]  /*29d0*/  FFMA R12, R64, UR17, -R70 ;  /* 0x00000011400c7c23 */ /* 0x000fe20008000846 */
[----:B------:R-:W-:Y:S02]  /*29e0*/  F2FP.F16.F32.PACK_AB R10, R16, R15 ;  /* 0x0000000f100a723e */ /* 0x000fe400000000ff */
[----:B------:R-:W-:Y:S01]  /*29f0*/  FADD R22, R58, R21 ;  /* 0x000000153a167221 */ /* 0x000fe20000000000 */
[----:B------:R-:W-:Y:S01]  /*2a00*/  FMUL R52, R65, 1.4426950216293334961 ;  /* 0x3fb8aa3b41347820 */ /* 0x000fe20000400000 */
[----:B------:R-:W0:Y:S01]  /*2a10*/  MUFU.EX2 R61, R61 ;  /* 0x0000003d003d7308 */ /* 0x000e220000000800 */
[----:B------:R-:W-:Y:S01]  /*2a20*/  F2FP.F16.F32.PACK_AB R15, R26, R25 ;  /* 0x000000191a0f723e */ /* 0x000fe200000000ff */
[----:B------:R-:W-:Y:S01]  /*2a30*/  FMUL R69, R12, 1.4426950216293334961 ;  /* 0x3fb8aa3b0c457820 */ /* 0x000fe20000400000 */
[----:B--2---:R-:W-:Y:S01]  /*2a40*/  FADD R25, R57, R22 ;  /* 0x0000001639197221 */ /* 0x004fe20000000000 */
[----:B------:R-:W-:-:S02]  /*2a50*/  F2FP.F16.F32.PACK_AB R12, R20, R19 ;  /* 0x00000013140c723e */ /* 0x000fc400000000ff */
[----:B------:R-:W-:Y:S01]  /*2a60*/  F2FP.F16.F32.PACK_AB R20, R36, R35 ;  /* 0x000000232414723e */ /* 0x000fe200000000ff */
[----:B------:R-:W-:Y:S01]  /*2a70*/  FADD R26, R60, R25 ;  /* 0x000000193c1a7221 */ /* 0x000fe20000000000 */
[----:B------:R-:W2:Y:S01]  /*2a80*/  MUFU.EX2 R64, R63 ;  /* 0x0000003f00407308 */ /* 0x000ea20000000800 */
[----:B------:R-:W-:Y:S02]  /*2a90*/  F2FP.F16.F32.PACK_AB R18, R32, R29 ;  /* 0x0000001d2012723e */ /* 0x000fe400000000ff */
[----:B-1----:R-:W-:-:S05]  /*2aa0*/  FADD R29, R59, R26 ;  /* 0x0000001a3b1d7221 */ /* 0x002fca0000000000 */
[----:B------:R-:W-:Y:S01]  /*2ab0*/  MUFU.EX2 R91, R69 ;  /* 0x00000045005b7308 */ /* 0x000fe20000000800 */
[----:B------:R-:W-:-:S07]  /*2ac0*/  UIADD3 UR17, UPT, UPT, UR12, 0xa0, URZ ;  /* 0x000000a00c117890 */ /* 0x000fce000fffe0ff */
[----:B------:R-:W1:Y:S08]  /*2ad0*/  MUFU.EX2 R52, R52 ;  /* 0x0000003400347308 */ /* 0x000e700000000800 */
[----:B------:R-:W-:Y:S08]  /*2ae0*/  MUFU.EX2 R36, R66 ;  /* 0x0000004200247308 */ /* 0x000ff00000000800 */
[----:B------:R-:W4:Y:S01]  /*2af0*/  MUFU.EX2 R67, R67 ;  /* 0x0000004300437308 */ /* 0x000f220000000800 */
[----:B------:R-:W-:Y:S01]  /*2b00*/  FADD R32, R62, R29 ;  /* 0x0000001d3e207221 */ /* 0x000fe20000000000 */
[----:B------:R-:W-:Y:S01]  /*2b10*/  UIADD3 UR20, UPT, UPT, UR7, UR17, URZ ;  /* 0x0000001107147290 */ /* 0x000fe2000fffe0ff */
[----:B------:R-:W-:-:S02]  /*2b20*/  F2FP.F16.F32.PACK_AB R19, R34, R33 ;  /* 0x000000212213723e */ /* 0x000fc400000000ff */
[----:B0-----:R-:W-:Y:S01]  /*2b30*/  FADD R33, R61, R32 ;  /* 0x000000203d217221 */ /* 0x001fe20000000000 */
[----:B------:R-:W-:Y:S01]  /*2b40*/  ULEA UR20, UR22, UR20, 0x3 ;  /* 0x0000001416147291 */ /* 0x000fe2000f8e18ff */
[----:B------:R-:W-:Y:S02]  /*2b50*/  F2FP.F16.F32.PACK_AB R21, R38, R37 ;  /* 0x000000252615723e */ /* 0x000fe400000000ff */
[----:B------:R-:W-:Y:S01]  /*2b60*/  F2FP.F16.F32.PACK_AB R14, R24, R23 ;  /* 0x00000017180e723e */ /* 0x000fe200000000ff */
[----:B--2---:R-:W-:Y:S01]  /*2b70*/  FADD R38, R64, R33 ;  /* 0x0000002140267221 */ /* 0x004fe20000000000 */
[----:B------:R-:W-:Y:S02]  /*2b80*/  F2FP.F16.F32.PACK_AB R16, R28, R27 ;  /* 0x0000001b1c10723e */ /* 0x000fe400000000ff */
[----:B------:R-:W-:Y:S02]  /*2b90*/  F2FP.F16.F32.PACK_AB R17, R31, R30 ;  /* 0x0000001e1f11723e */ /* 0x000fe400000000ff */
[----:B------:R-:W-:-:S02]  /*2ba0*/  F2FP.F16.F32.PACK_AB R22, R40, R39 ;  /* 0x000000272816723e */ /* 0x000fc400000000ff */
[----:B------:R-:W-:Y:S02]  /*2bb0*/  F2FP.F16.F32.PACK_AB R23, R42, R41 ;  /* 0x000000292a17723e */ /* 0x000fe400000000ff */
[----:B------:R-:W-:Y:S02]  /*2bc0*/  F2FP.F16.F32.PACK_AB R24, R44, R43 ;  /* 0x0000002b2c18723e */ /* 0x000fe400000000ff */
[----:B------:R-:W-:Y:S02]  /*2bd0*/  F2FP.F16.F32.PACK_AB R25, R46, R45 ;  /* 0x0000002d2e19723e */ /* 0x000fe400000000ff */
        /* <DEDUP_REMOVED lines=8> */
[----:B-1----:R-:W-:-:S02]  /*2c60*/  F2FP.F16.F32.PACK_AB R34, R52, R91 ;  /* 0x0000005b3422723e */ /* 0x002fc400000000ff */
[----:B----4-:R-:W-:Y:S01]  /*2c70*/  F2FP.F16.F32.PACK_AB R35, R67, R36 ;  /* 0x000000244323723e */ /* 0x010fe200000000ff */
[----:B---3--:R-:W-:Y:S06]  /*2c80*/  @!P2 BRA `(.L_x_9) ;  /* 0x000000000004a947 */ /* 0x008fec0003800000 */
[----:B------:R0:W-:Y:S02]  /*2c90*/  STTM.x32 tmem[UR20], R4 ;  /* 0x00000004000079ed */ /* 0x0001e400082c0014 */
.L_x_9:
[----:B------:R-:W-:Y:S01]  /*2ca0*/  LOP3.LUT R69, R68, 0x40, RZ, 0x3c, !PT ;  /* 0x0000004044457812 */ /* 0x000fe200078e3cff */
[----:B-----5:R1:W-:Y:S01]  /*2cb0*/  STS.U16 [R68+UR11+0x2000], R71 ;  /* 0x0020004744007988 */ /* 0x0203e2000800040b */
[----:B0-----:R-:W-:Y:S01]  /*2cc0*/  FADD R4, -R70, -INF ;  /* 0xff80000046047421 */ /* 0x001fe20000000100 */
[----:B------:R-:W-:Y:S01]  /*2cd0*/  UIADD3 UR21, UPT, UPT, UR23, -0x40, URZ ;  /* 0xffffffc017157890 */ /* 0x000fe2000fffe0ff */
[----:B------:R-:W-:Y:S01]  /*2ce0*/  FADD R91, R91, R38 ;  /* 0x000000265b5b7221 */ /* 0x000fe20000000000 */
[----:B------:R1:W-:Y:S01]  /*2cf0*/  STS.U16 [R68+UR11+0x2400], R73 ;  /* 0x0024004944007988 */ /* 0x0003e2000800040b */
[----:B------:R-:W-:-:S03]  /*2d00*/  FMUL R20, R4, 1.4426950216293334961 ;  /* 0x3fb8aa3b04147820 */ /* 0x000fc60000400000 */
[----:B------:R1:W-:Y:S03]  /*2d10*/  STS.U16 [R69+UR11+0x2200], R72 ;  /* 0x0022004845007988 */ /* 0x0003e6000800040b */
[----:B------:R-:W0:Y:S01]  /*2d20*/  MUFU.EX2 R20, R20 ;  /* 0x0000001400147308 */ /* 0x000e220000000800 */
[----:B------:R1:W-:Y:S01]  /*2d30*/  STS.U16 [R69+UR11+0x2600], R90 ;  /* 0x0026005a45007988 */ /* 0x0003e2000800040b */
[----:B------:R-:W2:Y:S02]  /*2d40*/  FENCE.VIEW.ASYNC.T ;  /* 0x00000000000073c6 */ /* 0x000ea40000000200 */
[----:B--2---:R-:W-:Y:S06]  /*2d50*/  BAR.SYNC.DEFER_BLOCKING 0x0 ;  /* 0x0000000000007b1d */ /* 0x004fec0000010000 */
[----:B------:R-:W2:Y:S01]  /*2d60*/  LDTM.x16 R4, tmem[UR13] ;  /* 0x0000000d000479ee */ /* 0x000ea20008240000 */
[----:B------:R-:W-:Y:S01]  /*2d70*/  NOP ;  /* 0x0000000000007918 */ /* 0x000fe20000000000 */
[----:B-1----:R-:W-:Y:S05]  /*2d80*/  @!P2 BRA `(.L_x_10) ;  /* 0x000000000044a947 */ /* 0x002fea0003800000 */
[C---:B0-2---:R-:W-:Y:S01]  /*2d90*/  FMUL R4, R20.reuse, R4 ;  /* 0x0000000414047220 */ /* 0x045fe20000400000 */
[C---:B------:R-:W-:Y:S01]  /*2da0*/  FMUL R5, R20.reuse, R5 ;  /* 0x0000000514057220 */ /* 0x040fe20000400000 */
        /* <DEDUP_REMOVED lines=13> */
[----:B------:R-:W-:-:S04]  /*2e80*/  FMUL R19, R20, R19 ;  /* 0x0000001314137220 */ /* 0x000fc80000400000 */
[----:B------:R1:W-:Y:S03]  /*2e90*/  STTM.x16 tmem[UR13], R4 ;  /* 0x00000004000079ed */ /* 0x0003e6000824000d */
.L_x_10:
[----:B--2---:R-:W2:Y:S02]  /*2ea0*/  FENCE.VIEW.ASYNC.T ;  /* 0x00000000000073c6 */ /* 0x004ea40000000200 */
[----:B--2---:R-:W-:Y:S01]  /*2eb0*/  BAR.SYNC.DEFER_BLOCKING 0x0 ;  /* 0x0000000000007b1d */ /* 0x004fe20000010000 */
[----:B------:R-:W-:Y:S01]  /*2ec0*/  FADD R91, R52, R91 ;  /* 0x0000005b345b7221 */ /* 0x000fe20000000000 */
[----:B------:R-:W-:-:S03]  /*2ed0*/  UISETP.GE.AND UP1, UPT, UR21, 0x1, UPT ;  /* 0x000000011500788c */ /* 0x000fc6000bf26270 */
[----:B------:R-:W-:-:S04]  /*2ee0*/  FADD R36, R36, R91 ;  /* 0x0000005b24247221 */ /* 0x000fc80000000000 */
[----:B------:R-:W-:-:S04]  /*2ef0*/  FADD R67, R67, R36 ;  /* 0x0000002443437221 */ /* 0x000fc80000000000 */
[----:B0-----:R-:W-:Y:S01]  /*2f00*/  FADD R67, R20, R67 ;  /* 0x0000004314437221 */ /* 0x001fe20000000000 */
[----:B------:R0:W-:Y:S06]  /*2f10*/  MEMBAR.ALL.CTA ;  /* 0x0000000000007992 */ /* 0x0001ec0000008000 */
[----:B0-----:R-:W0:Y:S02]  /*2f20*/  FENCE.VIEW.ASYNC.S ;  /* 0x00000000000073c6 */ /* 0x001e240000000000 */
[----:B0-----:R-:W-:Y:S06]  /*2f30*/  BAR.SYNC.DEFER_BLOCKING 0x0 ;  /* 0x0000000000007b1d */ /* 0x001fec0000010000 */
[----:B------:R-:W-:Y:S05]  /*2f40*/  @!P3 BRA `(.L_x_11) ;  /* 0x0000000000c4b947 */ /* 0x000fea0003800000 */
[----:B------:R-:W-:Y:S01]  /*2f50*/  UIADD3 UR5, UPT, UPT, UR11, 0x2000, URZ ;  /* 0x000020000b057890 */ /* 0x000fe2000fffe0ff */
[----:B------:R-:W-:Y:S01]  /*2f60*/  UMOV UR4, URZ ;  /* 0x000000ff00047c82 */ /* 0x000fe20008000000 */
[----:B------:R-:W-:Y:S02]  /*2f70*/  UIADD3 UR7, UPT, UPT, UR12, 0xa8, URZ ;  /* 0x000000a80c077890 */ /* 0x000fe4000fffe0ff */
[----:B------:R-:W-:Y:S02]  /*2f80*/  USHF.R.U32.HI UR5, URZ, 0x4, UR5 ;  /* 0x00000004ff057899 */ /* 0x000fe40008011605 */
[----:B------:R-:W-:Y:S02]  /*2f90*/  UIADD3 UR8, UPT, UPT, UR12, 0xb0, URZ ;  /* 0x000000b00c087890 */ /* 0x000fe4000fffe0ff */
[----:B------:R-:W-:Y:S02]  /*2fa0*/  USGXT.U32 UR18, UR5, 0xe ;  /* 0x0000000e0512789a */ /* 0x000fe40008000000 */
[----:B------:R-:W-:-:S02]  /*2fb0*/  UIADD3 UR24, UPT, UPT, UR12, 0xb8, URZ ;  /* 0x000000b80c187890 */ /* 0x000fc4000fffe0ff */
[----:B------:R-:W-:Y:S02]  /*2fc0*/  UIADD3 UR34, UP2, UPT, UR18, 0x2, URZ ;  /* 0x0000000212227890 */ /* 0x000fe4000ff5e0ff */
[----:B------:R-:W-:Y:S02]  /*2fd0*/  UIADD3 UR48, UPT, UPT, UR12, 0x10, URZ ;  /* 0x000000100c307890 */ /* 0x000fe4000fffe0ff */
[----:B------:R-:W-:Y:S02]  /*2fe0*/  UIADD3.X UR35, UPT, UPT, UR4, 0x40004040, URZ, UP2, !UPT ;  /* 0x4000404004237890 */ /* 0x000fe400097fe4ff */
[----:B------:R-:W-:Y:S02]  /*2ff0*/  UIADD3 UR49, UPT, UPT, UR12, 0xc0, URZ ;  /* 0x000000c00c317890 */ /* 0x000fe4000fffe0ff */
[----:B------:R-:W-:Y:S02]  /*3000*/  UIADD3.64 UR42, UPT, UPT, UR34, 0x2, URZ ;  /* 0x00000002222a7897 */ /* 0x000fe4000fffe0ff */
[----:B------:R-:W-:-:S02]  /*3010*/  UIADD3.64 UR44, UPT, UPT, UR34, 0x4, URZ ;  /* 0x00000004222c7897 */ /* 0x000fc4000fffe0ff */
[----:B------:R-:W-:Y:S02]  /*3020*/  UIADD3 UR53, UPT, UPT, UR12, 0x10, URZ ;  /* 0x000000100c357890 */ /* 0x000fe4000fffe0ff */
[----:B------:R-:W-:Y:S02]  /*3030*/  UIADD3 UR50, UPT, UPT, UR12, 0xc8, URZ ;  /* 0x000000c80c327890 */ /* 0x000fe4000fffe0ff */
[----:B------:R-:W-:Y:S02]  /*3040*/  UIADD3 UR54, UPT, UPT, UR12, 0x10, URZ ;  /* 0x000000100c367890 */ /* 0x000fe4000fffe0ff */
[----:B------:R-:W-:Y:S01]  /*3050*/  UIADD3 UR51, UPT, UPT, UR12, 0xd0, URZ ;  /* 0x000000d00c337890 */ /* 0x000fe2000fffe0ff */
[----:B------:R-:W-:Y:S01]  /*3060*/  UMOV UR30, 0x0 ;  /* 0x00000000001e7882 */ /* 0x000fe20000000000 */
[----:B------:R-:W-:Y:S01]  /*3070*/  UMOV UR31, 0x8040010 ;  /* 0x08040010001f7882 */ /* 0x000fe20000000000 */
[----:B------:R-:W-:Y:S02]  /*3080*/  UIADD3 UR55, UPT, UPT, UR12, 0x10, URZ ;  /* 0x000000100c377890 */ /* 0x000fe4000fffe0ff */
[----:B------:R-:W-:Y:S01]  /*3090*/  UIADD3 UR52, UPT, UPT, UR12, 0xd8, URZ ;  /* 0x000000d80c347890 */ /* 0x000fe2000fffe0ff */
[----:B------:R-:W-:Y:S01]  /*30a0*/  UMOV UR19, 0x40004040 ;  /* 0x4000404000137882 */ /* 0x000fe20000000000 */
[----:B------:R-:W-:Y:S01]  /*30b0*/  UMOV UR26, 0x0 ;  /* 0x00000000001a7882 */ /* 0x000fe20000000000 */
[----:B------:R-:W-:Y:S01]  /*30c0*/  UMOV UR27, 0x8040010 ;  /* 0x08040010001b7882 */ /* 0x000fe20000000000 */
[----:B------:R-:W-:Y:S01]  /*30d0*/  UMOV UR22, 0x0 ;  /* 0x0000000000167882 */ /* 0x000fe20000000000 */
[----:B------:R-:W-:Y:S01]  /*30e0*/  UMOV UR23, 0x8040010 ;  /* 0x0804001000177882 */ /* 0x000fe20000000000 */
[----:B------:R0:W-:Y:S01]  /*30f0*/  UTCHMMA tmem[UR17], gdesc[UR18], tmem[UR12], tmem[UR30], idesc[UR31], UPT ;  /* 0x00ff1e12110079ea */ /* 0x0001e2000b80000c */
        /* <DEDUP_REMOVED lines=11> */
[----:B------:R-:W-:Y:S01]  /*31b0*/  UMOV UR4, UR15 ;  /* 0x0000000f00047c82 */ /* 0x000fe20008000000 */
[----:B------:R-:W-:Y:S01]  /*31c0*/  UMOV UR5, URZ ;  /* 0x000000ff00057c82 */ /* 0x000fe20008000000 */
[----:B------:R0:W-:Y:S01]  /*31d0*/  UTCHMMA tmem[UR49], gdesc[UR18], tmem[UR48], tmem[UR38], idesc[UR39], UPT ;  /* 0x00ff2612310079ea */ /* 0x0001e2000b800030 */
[----:B------:R-:W-:Y:S01]  /*31e0*/  UMOV UR46, 0x0 ;  /* 0x00000000002e7882 */ /* 0x000fe20000000000 */
[----:B------:R-:W-:Y:S01]  /*31f0*/  UMOV UR47, 0x8040010 ;  /* 0x08040010002f7882 */ /* 0x000fe20000000000 */
[----:B------:R0:W-:Y:S01]  /*3200*/  UTCHMMA tmem[UR50], gdesc[UR34], tmem[UR53], tmem[UR36], idesc[UR37], UPT ;  /* 0x00ff2422320079ea */ /* 0x0001e2000b800035 */
[----:B------:R-:W-:Y:S01]  /*3210*/  UMOV UR4, UR4 ;  /* 0x0000000400047c82 */ /* 0x000fe20008000000 */
[----:B------:R0:W-:Y:S01]  /*3220*/  UTCHMMA tmem[UR51], gdesc[UR42], tmem[UR54], tmem[UR40], idesc[UR41], UPT ;  /* 0x00ff282a330079ea */ /* 0x0001e2000b800036 */
[----:B------:R0:W-:Y:S01]  /*3230*/  UTCHMMA tmem[UR52], gdesc[UR44], tmem[UR55], tmem[UR46], idesc[UR47], UPT ;  /* 0x00ff2e2c340079ea */ /* 0x0001e2000b800037 */
[----:B------:R0:W-:Y:S01]  /*3240*/  UTCBAR [UR4], URZ ;  /* 0x000000ff040073e9 */ /* 0x0001e200080000ff */
[----:B------:R-:W-:Y:S01]  /*3250*/  NOP ;  /* 0x0000000000007918 */ /* 0x000fe20000000000 */
.L_x_11:
[----:B------:R-:W-:Y:S01]  /*3260*/  FSEL R70, R70, -INF , P2 ;  /* 0xff80000046467808 */ /* 0x000fe20001000000 */
[----:B0-----:R-:W-:Y:S01]  /*3270*/  UMOV UR7, URZ ;  /* 0x000000ff00077c82 */ /* 0x001fe20008000000 */
[----:B------:R-:W-:Y:S01]  /*3280*/  FSEL R71, R67, 1, P2 ;  /* 0x3f80000043477808 */ /* 0x000fe20001000000 */
[----:B------:R-:W-:Y:S06]  /*3290*/  BRA.U !UP1, `(.L_x_12) ;  /* 0x0000002109ac7547 */ /* 0x000fec000b800000 */
[----:B------:R-:W-:Y:S01]  /*32a0*/  UIADD3 UR4, UPT, UPT, UR11, 0x3000, URZ ;  /* 0x000030000b047890 */ /* 0x000fe2000fffe0ff */
[----:B------:R-:W-:Y:S01]  /*32b0*/  SHF.L.U32 R73, R3, 0x6, RZ ;  /* 0x0000000603497819 */ /* 0x000fe200000006ff */
[----:B------:R-:W-:Y:S01]  /*32c0*/  USHF.R.U32.HI UR26, URZ, 0x4, UR11 ;  /* 0x00000004ff1a7899 */ /* 0x000fe2000801160b */
[----:B------:R-:W-:Y:S01]  /*32d0*/  HFMA2 R90, -RZ, RZ, 0, 0 ;  /* 0x00000000ff5a7431 */ /* 0x000fe200000001ff */
[----:B------:R-:W-:Y:S01]  /*32e0*/  USHF.R.U32.HI UR18, URZ, 0x4, UR4 ;  /* 0x00000004ff127899 */ /* 0x000fe20008011604 */
[----:B------:R-:W-:Y:S01]  /*32f0*/  MOV R91, R70 ;  /* 0x00000046005b7202 */ /* 0x000fe20000000f00 */
[----:B------:R-:W-:Y:S01]  /*3300*/  USHF.L.U32 UR24, UR9, 0x6, URZ ;  /* 0x0000000609187899 */ /* 0x000fe200080006ff */
[----:B------:R-:W-:Y:S01]  /*3310*/  MOV R72, R73 ;  /* 0x0000004900487202 */ /* 0x000fe20000000f00 */
[----:B------:R-:W-:Y:S02]  /*3320*/  USGXT.U32 UR18, UR18, 0xe ;  /* 0x0000000e1212789a */ /* 0x000fe40008000000 */
[----:B------:R-:W-:-:S02]  /*3330*/  USGXT.U32 UR26, UR26, 0xe ;  /* 0x0000000e1a1a789a */ /* 0x000fc40008000000 */
[----:B------:R-:W-:Y:S01]  /*3340*/  UIADD3 UR32, UP2, UPT, UR18, 0x2, URZ ;  /* 0x0000000212207890 */ /* 0x000fe2000ff5e0ff */
[----:B------:R-:W-:Y:S01]  /*3350*/  MOV R3, UR24 ;  /* 0x0000001800037c02 */ /* 0x000fe20008000f00 */
[----:B------:R-:W-:Y:S01]  /*3360*/  USHF.R.U32.HI UR6, URZ, 0x4, UR6 ;  /* 0x00000004ff067899 */ /* 0x000fe20008011606 */
[----:B------:R-:W-:Y:S01]  /*3370*/  UMOV UR4, URZ ;  /* 0x000000ff00047c82 */ /* 0x000fe20008000000 */
[----:B------:R-:W-:Y:S01]  /*3380*/  UMOV UR5, URZ ;  /* 0x000000ff00057c82 */ /* 0x000fe20008000000 */
[----:B------:R-:W-:Y:S02]  /*3390*/  UIADD3.X UR33, UPT, UPT, UR4, 0x40004040, URZ, UP2, !UPT ;  /* 0x4000404004217890 */ /* 0x000fe400097fe4ff */
[----:B------:R-:W-:Y:S02]  /*33a0*/  UIADD3 UR34, UP2, UPT, UR26, 0x800100, URZ ;  /* 0x008001001a227890 */ /* 0x000fe4000ff5e0ff */
[----:B------:R-:W-:Y:S02]  /*33b0*/  UISETP.NE.U32.AND UP1, UPT, UR25, URZ, UPT ;  /* 0x000000ff1900728c */ /* 0x000fe4000bf25070 */
[----:B------:R-:W-:Y:S01]  /*33c0*/  USGXT.U32 UR22, UR6, 0xe ;  /* 0x0000000e0616789a */ /* 0x000fe20008000000 */
[----:B------:R-:W0:Y:S01]  /*33d0*/  LDCU UR40, c[0x0][0x3a8] ;  /* 0x00007500ff2877ac */ /* 0x000e220008000800 */
[----:B------:R-:W-:-:S02]  /*33e0*/  ULOP3.LUT UR26, UR26, 0x800000, URZ, 0xfc, !UPT ;  /* 0x008000001a1a7892 */ /* 0x000fc4000f8efcff */
[----:B------:R-:W-:Y:S02]  /*33f0*/  UIADD3.X UR35, UPT, UPT, UR5, 0x40004040, URZ, UP2, !UPT ;  /* 0x4000404005237890 */ /* 0x000fe400097fe4ff */
[----:B------:R-:W-:Y:S02]  /*3400*/  UIADD3.64 UR36, UPT, UPT, UR32, 0x2, URZ ;  /* 0x0000000220247897 */ /* 0x000fe4000fffe0ff */
[----:B------:R-:W-:Y:S01]  /*3410*/  UIADD3.64 UR38, UPT, UPT, UR32, 0x4, URZ ;  /* 0x0000000420267897 */ /* 0x000fe2000fffe0ff */
[----:B------:R-:W-:Y:S01]  /*3420*/  UMOV UR25, 0x1 ;  /* 0x0000000100197882 */ /* 0x000fe20000000000 */
[----:B------:R-:W-:Y:S01]  /*3430*/  UMOV UR6, URZ ;  /* 0x000000ff00067c82 */ /* 0x000fe20008000000 */
[----:B------:R-:W-:Y:S01]  /*3440*/  UMOV UR23, 0xc0004010 ;  /* 0xc000401000177882 */ /* 0x000fe20000000000 */
[----:B------:R-:W-:-:S08]  /*3450*/  UMOV UR19, 0x40004040 ;  /* 0x4000404000137882 */ /* 0x000fd00000000000 */
.L_x_17:
[----:B-1----:R-:W-:-:S04]  /*3460*/  IMAD.WIDE R4, R72, 0x2, R80 ;  /* 0x0000000248047825 */ /* 0x002fc800078e0250 */
[C---:B------:R-:W-:Y:S02]  /*3470*/  IMAD.WIDE R6, R72.reuse, 0x2, R78 ;  /* 0x0000000248067825 */ /* 0x040fe400078e024e */
[----:B------:R-:W2:Y:S02]  /*3480*/  LDG.E.U16 R5, desc[UR28][R4.64] ;  /* 0x0000001c04057981 */ /* 0x000ea4000c1e1500 */
[C---:B------:R-:W-:Y:S02]  /*3490*/  IMAD.WIDE R8, R72.reuse, 0x2, R76 ;  /* 0x0000000248087825 */ /* 0x040fe400078e024c */
[----:B------:R-:W3:Y:S02]  /*34a0*/  LDG.E.U16 R7, desc[UR28][R6.64] ;  /* 0x0000001c06077981 */ /* 0x000ee4000c1e1500 */
[----:B------:R-:W-:Y:S02]  /*34b0*/  IMAD.WIDE R10, R72, 0x2, R74 ;  /* 0x00000002480a7825 */ /* 0x000fe400078e024a */
[----:B------:R-:W4:Y:S04]  /*34c0*/  LDG.E.U16 R9, desc[UR28][R8.64] ;  /* 0x0000001c08097981 */ /* 0x000f28000c1e1500 */
[----:B------:R-:W5:Y:S01]  /*34d0*/  LDG.E.U16 R11, desc[UR28][R10.64] ;  /* 0x0000001c0a0b7981 */ /* 0x000f62000c1e1500 */
[----:B------:R-:W-:-:S02]  /*34e0*/  UMOV UR8, 0x1 ;  /* 0x0000000100087882 */ /* 0x000fc40000000000 */
[----:B------:R-:W-:-:S04]  /*34f0*/  @!UP0 UIADD3 UR8, UPT, UPT, -UR8, 0x100000, URZ ;  /* 0x0010000008088890 */ /* 0x000fc8000fffe1ff */
[----:B------:R-:W-:Y:S02]  /*3500*/  @!UP0 USHF.L.U32 UR9, UR8, 0xb, URZ ;  /* 0x0000000b08098899 */ /* 0x000fe400080006ff */
[----:B------:R-:W-:Y:S01]  /*3510*/  @!UP0 USHF.L.U32 UR8, UR8, 0x1, URZ ;  /* 0x0000000108088899 */ /* 0x000fe200080006ff */
[----:B------:R-:W-:Y:S01]  /*3520*/  VOTEU.ALL UP2, P1 ;  /* 0x0000000000ff7886 */ /* 0x000fe20000840000 */
[----:B--2---:R1:W-:Y:S04]  /*3530*/  STS.U16 [R2+UR11+0x2800], R5 ;  /* 0x0028000502007988 */ /* 0x0043e8000800040b */
[----:B---3--:R1:W-:Y:S04]  /*3540*/  STS.U16 [R2+UR11+0x2a00], R7 ;  /* 0x002a000702007988 */ /* 0x0083e8000800040b */
[----:B----4-:R1:W-:Y:S04]  /*3550*/  STS.U16 [R2+UR11+0x2c00], R9 ;  /* 0x002c000902007988 */ /* 0x0103e8000800040b */
[----:B-----5:R1:W-:Y:S01]  /*3560*/  STS.U16 [R2+UR11+0x2e00], R11 ;  /* 0x002e000b02007988 */ /* 0x0203e2000800040b */
[----:B------:R2:W-:Y:S06]  /*3570*/  MEMBAR.ALL.CTA ;  /* 0x0000000000007992 */ /* 0x0005ec0000008000 */
[----:B--2---:R-:W-:Y:S04]  /*3580*/  FENCE.VIEW.ASYNC.S ;  /* 0x00000000000073c6 */ /* 0x004fe80000000000 */
[----:B------:R-:W2:Y:S02]  /*3590*/  FENCE.VIEW.ASYNC.S ;  /* 0x00000000000073c6 */ /* 0x000ea40000000000 */
[----:B--2---:R1:W2:Y:S02]  /*35a0*/  @!UP2 SYNCS.EXCH.64 URZ, [UR11+0x3810], UR8 ;  /* 0x003810080bffa5b2 */ /* 0x0042a40008000100 */
[----:B--2---:R-:W-:Y:S06]  /*35b0*/  BAR.SYNC.DEFER_BLOCKING 0x0 ;  /* 0x0000000000007b1d */ /* 0x004fec0000010000 */
[----:B-1----:R-:W-:Y:S05]  /*35c0*/  BRA.U UP1, `(.L_x_13) ;  /* 0x0000000101347547 */ /* 0x002fea000b800000 */
[----:B------:R-:W-:Y:S02]  /*35d0*/  UIADD3 UR5, UPT, UPT, UR12, 0x60, URZ ;  /* 0x000000600c057890 */ /* 0x000fe4000fffe0ff */
[----:B------:R-:W-:Y:S01]  /*35e0*/  UIADD3 UR8, UPT, UPT, UR11, 0x3810, URZ ;  /* 0x000038100b087890 */ /* 0x000fe2000fffe0ff */
[----:B------:R-:W-:Y:S01]  /*35f0*/  UMOV UR27, 0x40004040 ;  /* 0x40004040001b7882 */ /* 0x000fe20000000000 */
[----:B------:R-:W-:Y:S01]  /*3600*/  UMOV UR30, 0x0 ;  /* 0x00000000001e7882 */ /* 0x000fe20000000000 */
[----:B------:R-:W-:Y:S01]  /*3610*/  UMOV UR31, 0x8108010 ;  /* 0x08108010001f7882 */ /* 0x000fe20000000000 */
[----:B------:R-:W-:Y:S01]  /*3620*/  UMOV UR9, URZ ;  /* 0x000000ff00097c82 */ /* 0x000fe20008000000 */
[----:B------:R-:W-:Y:S01]  /*3630*/  UMOV UR42, 0x0 ;  /* 0x00000000002a7882 */ /* 0x000fe20000000000 */
[----:B------:R-:W-:Y:S01]  /*3640*/  UMOV UR43, 0x8108010 ;  /* 0x08108010002b7882 */ /* 0x000fe20000000000 */
[----:B------:R1:W-:Y:S01]  /*3650*/  UTCHMMA gdesc[UR26], gdesc[UR22], tmem[UR14], tmem[UR30], idesc[UR31], !UPT ;  /* 0x00ff1e161a0075ea */ /* 0x0003e2000f80000e */
[----:B------:R-:W-:Y:S01]  /*3660*/  UMOV UR8, UR8 ;  /* 0x0000000800087c82 */ /* 0x000fe20008000000 */
[----:B------:R1:W-:Y:S01]  /*3670*/  UTCHMMA gdesc[UR34], gdesc[UR22], tmem[UR5], tmem[UR42], idesc[UR43], !UPT ;  /* 0x00ff2a16220075ea */ /* 0x0003e2000f800005 */
[----:B------:R1:W-:Y:S01]  /*3680*/  UTCBAR [UR8], URZ ;  /* 0x000000ff080073e9 */ /* 0x0003e200080000ff */
[----:B------:R-:W-:-:S02]  /*3690*/  NOP ;  /* 0x0000000000007918 */ /* 0x000fc40000000000 */
.L_x_13:
[----:B------:R-:W2:Y:S02]  /*36a0*/  SYNCS.PHASECHK.TRANS64.TRYWAIT P2, [UR11+0x3810], RZ ;  /* 0x003810ffff0075a7 */ /* 0x000ea4000804110b */
[----:B--2---:R-:W-:Y:S05]  /*36b0*/  @!P2 BRA `(.L_x_14) ;  /* 0x0000002c0080a947 */ /* 0x004fea0003800000 */
.L_x_23:
[----:B------:R-:W-:Y:S01]  /*36c0*/  BAR.SYNC.DEFER_BLOCKING 0x0 ;  /* 0x0000000000007b1d */ /* 0x000fe20000010000 */
[----:B------:R-:W-:-:S05]  /*36d0*/  SHF.L.U32 R94, R90, 0x1f, RZ ;  /* 0x0000001f5a5e7819 */ /* 0x000fca00000006ff */
[----:B------:R-:W2:Y:S01]  /*36e0*/  LDTM.x64 R4, tmem[UR16] ;  /* 0x00000010000479ee */ /* 0x000ea20008340000 */
[----:B------:R-:W3:Y:S01]  /*36f0*/  @!P1 SYNCS.CCTL.IV [UR11+0x3810] ;  /* 0x00381000ff0099b1 */ /* 0x000ee2000800000b */
[----:B------:R-:W-:Y:S01]  /*3700*/  NOP ;  /* 0x0000000000007918 */ /* 0x000fe20000000000 */
[----:B0-2---:R-:W-:Y:S01]  /*3710*/  FMUL R70, R4, UR40 ;  /* 0x0000002804467c20 */ /* 0x005fe20008400000 */
[----:B------:R-:W-:Y:S01]  /*3720*/  FMUL R93, R5, UR40 ;  /* 0x00000028055d7c20 */ /* 0x000fe20008400000 */
[----:B------:R-:W-:Y:S01]  /*3730*/  FMUL R92, R6, UR40 ;  /* 0x00000028065c7c20 */ /* 0x000fe20008400000 */
[----:B---3--:R-:W0:Y:S04]  /*3740*/  SYNCS.PHASECHK.TRANS64.TRYWAIT P2, [UR15], R94 ;  /* 0x0000005eff0075a7 */ /* 0x008e28000804110f */
[----:B------:R-:W-:Y:S01]  /*3750*/  FMNMX3 R92, R70, R93, R92, !PT ;  /* 0x0000005d465c7276 */ /* 0x000fe2000780005c */
[----:B------:R-:W-:Y:S01]  /*3760*/  FMUL R70, R7, UR40 ;  /* 0x0000002807467c20 */ /* 0x000fe20008400000 */
[----:B------:R-:W-:-:S05]  /*3770*/  FMUL R93, R8, UR40 ;  /* 0x00000028085d7c20 */ /* 0x000fca0008400000 */
        /* <DEDUP_REMOVED lines=88> */
[----:B------:R-:W-:-:S05]  /*3d00*/  FMUL R70, R67, UR40 ;  /* 0x0000002843467c20 */ /* 0x000fca0008400000 */
[----:B------:R-:W-:-:S05]  /*3d10*/  FMNMX3 R70, R92, R70, R91, !PT ;  /* 0x000000465c467276 */ /* 0x000fca000780005b */
[--C-:B------:R-:W-:Y:S01]  /*3d20*/  FFMA R7, R7, UR40, -R70.reuse ;  /* 0x0000002807077c23 */ /* 0x100fe20008000846 */
[--C-:B------:R-:W-:Y:S01]  /*3d30*/  FFMA R8, R8, UR40, -R70.reuse ;  /* 0x0000002808087c23 */ /* 0x100fe20008000846 */
[--C-:B------:R-:W-:Y:S01]  /*3d40*/  FFMA R10, R10, UR40, -R70.reuse ;  /* 0x000000280a0a7c23 */ /* 0x100fe20008000846 */
[--C-:B------:R-:W-:Y:S01]  /*3d50*/  FFMA R11, R11, UR40, -R70.reuse ;  /* 0x000000280b0b7c23 */ /* 0x100fe20008000846 */
[----:B------:R-:W-:Y:S01]  /*3d60*/  FMUL R93, R7, 1.4426950216293334961 ;  /* 0x3fb8aa3b075d7820 */ /* 0x000fe20000400000 */
[----:B------:R-:W-:Y:S01]  /*3d70*/  FMUL R7, R8, 1.4426950216293334961 ;  /* 0x3fb8aa3b08077820 */ /* 0x000fe20000400000 */
[----:B------:R-:W-:Y:S01]  /*3d80*/  FMUL R8, R10, 1.4426950216293334961 ;  /* 0x3fb8aa3b0a087820 */ /* 0x000fe20000400000 */
[----:B------:R-:W-:Y:S01]  /*3d90*/  FMUL R11, R11, 1.4426950216293334961 ;  /* 0x3fb8aa3b0b0b7820 */ /* 0x000fe20000400000 */
[--C-:B------:R-:W-:Y:S01]  /*3da0*/  FFMA R9, R9, UR40, -R70.reuse ;  /* 0x0000002809097c23 */ /* 0x100fe20008000846 */
[--C-:B------:R-:W-:Y:S01]  /*3db0*/  FFMA R10, R15, UR40, -R70.reuse ;  /* 0x000000280f0a7c23 */ /* 0x100fe20008000846 */
[--C-:B------:R-:W-:Y:S01]  /*3dc0*/  FFMA R4, R4, UR40, -R70.reuse ;  /* 0x0000002804047c23 */ /* 0x100fe20008000846 */
[----:B------:R2:W3:Y:S01]  /*3dd0*/  MUFU.EX2 R95, R11 ;  /* 0x0000000b005f7308 */ /* 0x0004e20000000800 */
[----:B------:R-:W-:Y:S01]  /*3de0*/  FMUL R9, R9, 1.4426950216293334961 ;  /* 0x3fb8aa3b09097820 */ /* 0x000fe20000400000 */
[--C-:B------:R-:W-:Y:S01]  /*3df0*/  FFMA R5, R5, UR40, -R70.reuse ;  /* 0x0000002805057c23 */ /* 0x100fe20008000846 */
[--C-:B------:R-:W-:Y:S01]  /*3e00*/  FFMA R6, R6, UR40, -R70.reuse ;  /* 0x0000002806067c23 */ /* 0x100fe20008000846 */
[--C-:B------:R-:W-:Y:S01]  /*3e10*/  FFMA R12, R12, UR40, -R70.reuse ;  /* 0x000000280c0c7c23 */ /* 0x100fe20008000846 */
[--C-:B------:R-:W-:Y:S01]  /*3e20*/  FFMA R13, R13, UR40, -R70.reuse ;  /* 0x000000280d0d7c23 */ /* 0x100fe20008000846 */
[--C-:B------:R-:W-:Y:S01]  /*3e30*/  FFMA R14, R14, UR40, -R70.reuse ;  /* 0x000000280e0e7c23 */ /* 0x100fe20008000846 */
[----:B------:R-:W-:Y:S01]  /*3e40*/  FMUL R4, R4, 1.4426950216293334961 ;  /* 0x3fb8aa3b04047820 */ /* 0x000fe20000400000 */
[----:B------:R4:W1:Y:S01]  /*3e50*/  MUFU.EX2 R92, R9 ;  /* 0x00000009005c7308 */ /* 0x0008620000000800 */
[----:B--2---:R-:W-:Y:S01]  /*3e60*/  FMUL R11, R10, 1.4426950216293334961 ;  /* 0x3fb8aa3b0a0b7820 */ /* 0x004fe20000400000 */
[--C-:B------:R-:W-:Y:S01]  /*3e70*/  FFMA R10, R16, UR40, -R70.reuse ;  /* 0x00000028100a7c23 */ /* 0x100fe20008000846 */
[----:B------:R-:W-:Y:S01]  /*3e80*/  FMUL R5, R5, 1.4426950216293334961 ;  /* 0x3fb8aa3b05057820 */ /* 0x000fe20000400000 */
[----:B------:R-:W-:Y:S01]  /*3e90*/  FMUL R6, R6, 1.4426950216293334961 ;  /* 0x3fb8aa3b06067820 */ /* 0x000fe20000400000 */
[----:B------:R-:W-:Y:S01]  /*3ea0*/  FMUL R13, R13, 1.4426950216293334961 ;  /* 0x3fb8aa3b0d0d7820 */ /* 0x000fe20000400000 */
[----:B------:R-:W-:Y:S01]  /*3eb0*/  FMUL R10, R10, 1.4426950216293334961 ;  /* 0x3fb8aa3b0a0a7820 */ /* 0x000fe20000400000 */
[----:B------:R-:W-:Y:S01]  /*3ec0*/  FMUL R14, R14, 1.4426950216293334961 ;  /* 0x3fb8aa3b0e0e7820 */ /* 0x000fe20000400000 */
[----:B------:R-:W2:Y:S01]  /*3ed0*/  MUFU.EX2 R4, R4 ;  /* 0x0000000400047308 */ /* 0x000ea20000000800 */
[----:B----4-:R-:W-:Y:S01]  /*3ee0*/  FMUL R9, R12, 1.4426950216293334961 ;  /* 0x3fb8aa3b0c097820 */ /* 0x010fe20000400000 */
[----:B------:R-:W-:-:S06]  /*3ef0*/  FFMA R17, R17, UR40, -R70 ;  /* 0x0000002811117c23 */ /* 0x000fcc0008000846 */
[----:B------:R-:W4:Y:S08]  /*3f00*/  MUFU.EX2 R5, R5 ;  /* 0x0000000500057308 */ /* 0x000f300000000800 */
[----:B------:R-:W0:Y:S08]  /*3f10*/  MUFU.EX2 R6, R6 ;  /* 0x0000000600067308 */ /* 0x000e300000000800 */
[----:B------:R-:W0:Y:S08]  /*3f20*/  MUFU.EX2 R93, R93 ;  /* 0x0000005d005d7308 */ /* 0x000e300000000800 */
[----:B------:R-:W0:Y:S08]  /*3f30*/  MUFU.EX2 R7, R7 ;  /* 0x0000000700077308 */ /* 0x000e300000000800 */
[----:B------:R-:W0:Y:S08]  /*3f40*/  MUFU.EX2 R8, R8 ;  /* 0x0000000800087308 */ /* 0x000e300000000800 */
[----:B------:R-:W0:Y:S08]  /*3f50*/  MUFU.EX2 R9, R9 ;  /* 0x0000000900097308 */ /* 0x000e300000000800 */
[----:B------:R0:W0:Y:S08]  /*3f60*/  MUFU.EX2 R90, R13 ;  /* 0x0000000d005a7308 */ /* 0x0000300000000800 */
[----:B------:R0:W0:Y:S08]  /*3f70*/  MUFU.EX2 R15, R14 ;  /* 0x0000000e000f7308 */ /* 0x0000300000000800 */
[----:B------:R0:W1:Y:S08]  /*3f80*/  MUFU.EX2 R16, R11 ;  /* 0x0000000b00107308 */ /* 0x0000700000000800 */
[----:B------:R-:W1:Y:S01]  /*3f90*/  MUFU.EX2 R10, R10 ;  /* 0x0000000a000a7308 */ /* 0x000e620000000800 */
[----:B0-234-:R-:W-:Y:S05]  /*3fa0*/  @!P2 BRA `(.L_x_15) ;  /* 0x000000240050a947 */ /* 0x01dfea0003800000 */
.L_x_24:
[----:B------:R-:W-:Y:S01]  /*3fb0*/  FADD R13, R4, R5 ;  /* 0x00000005040d7221 */ /* 0x000fe20000000000 */
[----:B------:R-:W-:Y:S01]  /*3fc0*/  FMUL R11, R17, 1.4426950216293334961 ;  /* 0x3fb8aa3b110b7820 */ /* 0x000fe20000400000 */
[----:B------:R-:W-:Y:S01]  /*3fd0*/  FFMA R18, R18, UR40, -R70 ;  /* 0x0000002812127c23 */ /* 0x000fe20008000846 */
[----:B------:R-:W-:Y:S01]  /*3fe0*/  F2FP.F16.F32.PACK_AB R4, R5, R4 ;  /* 0x000000040504723e */ /* 0x000fe200000000ff */
[----:B------:R-:W-:Y:S01]  /*3ff0*/  FADD R14, R6, R13 ;  /* 0x0000000d060e7221 */ /* 0x000fe20000000000 */
[C---:B------:R-:W-:Y:S01]  /*4000*/  F2FP.F16.F32.PACK_AB R5, R93.reuse, R6 ;  /* 0x000000065d05723e */ /* 0x040fe200000000ff */
[----:B------:R-:W-:Y:S01]  /*4010*/  FMUL R12, R18, 1.4426950216293334961 ;  /* 0x3fb8aa3b120c7820 */ /* 0x000fe20000400000 */
[----:B-1----:R-:W-:Y:S01]  /*4020*/  F2FP.F16.F32.PACK_AB R6, R92, R7 ;  /* 0x000000075c06723e */ /* 0x002fe200000000ff */
[----:B------:R-:W-:Y:S01]  /*4030*/  FADD R14, R93, R14 ;  /* 0x0000000e5d0e7221 */ /* 0x000fe20000000000 */
[--C-:B------:R-:W-:Y:S01]  /*4040*/  FFMA R21, R21, UR40, -R70.reuse ;  /* 0x0000002815157c23 */ /* 0x100fe20008000846 */
[--C-:B------:R-:W-:Y:S01]  /*4050*/  FFMA R20, R20, UR40, -R70.reuse ;  /* 0x0000002814147c23 */ /* 0x100fe20008000846 */
[----:B------:R-:W-:Y:S01]  /*4060*/  FFMA R19, R19, UR40, -R70 ;  /* 0x0000002813137c23 */ /* 0x000fe20008000846 */
[----:B------:R-:W-:Y:S01]  /*4070*/  FADD R17, R7, R14 ;  /* 0x0000000e07117221 */ /* 0x000fe20000000000 */
[----:B------:R-:W-:Y:S01]  /*4080*/  F2FP.F16.F32.PACK_AB R7, R95, R8 ;  /* 0x000000085f07723e */ /* 0x000fe200000000ff */
[----:B------:R-:W-:Y:S01]  /*4090*/  FMUL R21, R21, 1.4426950216293334961 ;  /* 0x3fb8aa3b15157820 */ /* 0x000fe20000400000 */
[--C-:B------:R-:W-:Y:S01]  /*40a0*/  FFMA R26, R26, UR40, -R70.reuse ;  /* 0x000000281a1a7c23 */ /* 0x100fe20008000846 */
[----:B------:R-:W-:Y:S01]  /*40b0*/  FADD R17, R92, R17 ;  /* 0x000000115c117221 */ /* 0x000fe20000000000 */
[----:B------:R-:W-:Y:S01]  /*40c0*/  FMUL R14, R20, 1.4426950216293334961 ;  /* 0x3fb8aa3b140e7820 */ /* 0x000fe20000400000 */
[----:B------:R0:W-:Y:S01]  /*40d0*/  MUFU.EX2 R97, R21 ;  /* 0x0000001500617308 */ /* 0x0001e20000000800 */
[----:B------:R-:W-:Y:S01]  /*40e0*/  FMUL R13, R19, 1.4426950216293334961 ;  /* 0x3fb8aa3b130d7820 */ /* 0x000fe20000400000 */
[----:B------:R-:W-:Y:S01]  /*40f0*/  FADD R18, R8, R17 ;  /* 0x0000001108127221 */ /* 0x000fe20000000000 */
[----:B------:R-:W-:Y:S01]  /*4100*/  F2FP.F16.F32.PACK_AB R8, R90, R9 ;  /* 0x000000095a08723e */ /* 0x000fe200000000ff */
[--C-:B------:R-:W-:Y:S01]  /*4110*/  FFMA R22, R22, UR40, -R70.reuse ;  /* 0x0000002816167c23 */ /* 0x100fe20008000846 */
[----:B------:R-:W-:Y:S01]  /*4120*/  FFMA R23, R23, UR40, -R70 ;  /* 0x0000002817177c23 */ /* 0x000fe20008000846 */
[----:B------:R-:W-:Y:S01]  /*4130*/  FADD R18, R95, R18 ;  /* 0x000000125f127221 */ /* 0x000fe20000000000 */
[----:B------:R-:W-:Y:S01]  /*4140*/  FFMA R24, R24, UR40, -R70 ;  /* 0x0000002818187c23 */ /* 0x000fe20008000846 */
[----:B------:R-:W1:Y:S01]  /*4150*/  MUFU.EX2 R11, R11 ;  /* 0x0000000b000b7308 */ /* 0x000e620000000800 */
[----:B0-----:R-:W-:-:S04]  /*4160*/  IMAD.WIDE R20, R3, 0x2, R86 ;  /* 0x0000000203147825 */ /* 0x001fc800078e0256 */
[----:B------:R-:W-:Y:S01]  /*4170*/  FADD R17, R9, R18 ;  /* 0x0000001209117221 */ /* 0x000fe20000000000 */
[----:B------:R-:W-:Y:S01]  /*4180*/  F2FP.F16.F32.PACK_AB R9, R16, R15 ;  /* 0x0000000f1009723e */ /* 0x000fe200000000ff */
[--C-:B------:R-:W-:Y:S01]  /*4190*/  FFMA R31, R31, UR40, -R70.reuse ;  /* 0x000000281f1f7c23 */ /* 0x100fe20008000846 */
[--C-:B------:R-:W-:Y:S01]  /*41a0*/  FFMA R38, R38, UR40, -R70.reuse ;  /* 0x0000002826267c23 */ /* 0x100fe20008000846 */
[----:B------:R-:W-:Y:S01]  /*41b0*/  FADD R18, R90, R17 ;  /* 0x000000115a127221 */ /* 0x000fe20000000000 */
[----:B------:R0:W2:Y:S01]  /*41c0*/  LDG.E.U16 R95, desc[UR28][R20.64] ;  /* 0x0000001c145f7981 */ /* 0x0000a2000c1e1500 */
[----:B------:R-:W3:Y:S01]  /*41d0*/  MUFU.EX2 R12, R12 ;  /* 0x0000000c000c7308 */ /* 0x000ee20000000800 */
[----:B------:R-:W-:Y:S01]  /*41e0*/  FFMA R32, R32, UR40, -R70 ;  /* 0x0000002820207c23 */ /* 0x000fe20008000846 */
[----:B------:R-:W-:Y:S01]  /*41f0*/  FADD R99, R15, R18 ;  /* 0x000000120f637221 */ /* 0x000fe20000000000 */
[--C-:B------:R-:W-:Y:S01]  /*4200*/  FFMA R39, R39, UR40, -R70.reuse ;  /* 0x0000002827277c23 */ /* 0x100fe20008000846 */
[----:B------:R-:W-:Y:S01]  /*4210*/  FMUL R22, R22, 1.4426950216293334961 ;  /* 0x3fb8aa3b16167820 */ /* 0x000fe20000400000 */
[----:B------:R-:W-:Y:S01]  /*4220*/  FFMA R33, R33, UR40, -R70 ;  /* 0x0000002821217c23 */ /* 0x000fe20008000846 */
[----:B------:R-:W-:Y:S01]  /*4230*/  FADD R99, R16, R99 ;  /* 0x0000006310637221 */ /* 0x000fe20000000000 */
[----:B------:R-:W-:-:S04]  /*4240*/  IMAD.WIDE R16, R3, 0x2, R82 ;  /* 0x0000000203107825 */ /* 0x000fc800078e0252 */
[----:B------:R-:W-:Y:S01]  /*4250*/  FMUL R15, R26, 1.4426950216293334961 ;  /* 0x3fb8aa3b1a0f7820 */ /* 0x000fe20000400000 */
[----:B------:R-:W4:Y:S01]  /*4260*/  MUFU.EX2 R13, R13 ;  /* 0x0000000d000d7308 */ /* 0x000f220000000800 */
[----:B------:R-:W-:Y:S01]  /*4270*/  FFMA R40, R40, UR40, -R70 ;  /* 0x0000002828287c23 */ /* 0x000fe20008000846 */
[----:B------:R-:W-:Y:S01]  /*4280*/  FMUL R23, R23, 1.4426950216293334961 ;  /* 0x3fb8aa3b17177820 */ /* 0x000fe20000400000 */
[----:B------:R5:W2:Y:S01]  /*4290*/  LDG.E.U16 R93, desc[UR28][R16.64] ;  /* 0x0000001c105d7981 */ /* 0x000aa2000c1e1500 */
[----:B------:R-:W-:-:S04]  /*42a0*/  IMAD.WIDE R18, R3, 0x2, R88 ;  /* 0x0000000203127825 */ /* 0x000fc800078e0258 */
[----:B0-----:R-:W-:Y:S01]  /*42b0*/  FMUL R20, R31, 1.4426950216293334961 ;  /* 0x3fb8aa3b1f147820 */ /* 0x001fe20000400000 */
[----:B------:R-:W0:Y:S01]  /*42c0*/  MUFU.EX2 R14, R14 ;  /* 0x0000000e000e7308 */ /* 0x000e220000000800 */
[----:B------:R-:W2:Y:S01]  /*42d0*/  LDG.E.U16 R90, desc[UR28][R18.64] ;  /* 0x0000001c125a7981 */ /* 0x000ea2000c1e1500 */
[----:B-----5:R-:W-:Y:S01]  /*42e0*/  FFMA R16, R27, UR40, -R70 ;  /* 0x000000281b107c23 */ /* 0x020fe20008000846 */
[----:B------:R-:W-:-:S04]  /*42f0*/  IMAD.WIDE R26, R3, 0x2, R84 ;  /* 0x00000002031a7825 */ /* 0x000fc800078e0254 */
[----:B------:R-:W-:Y:S01]  /*4300*/  FMUL R21, R32, 1.4426950216293334961 ;  /* 0x3fb8aa3b20157820 */ /* 0x000fe20000400000 */
[----:B------:R-:W-:Y:S01]  /*4310*/  FFMA R34, R34, UR40, -R70 ;  /* 0x0000002822227c23 */ /* 0x000fe20008000846 */
[----:B------:R-:W5:Y:S01]  /*4320*/  MUFU.EX2 R22, R22 ;  /* 0x0000001600167308 */ /* 0x000f620000000800 */
[----:B------:R0:W2:Y:S01]  /*4330*/  LDG.E.U16 R92, desc[UR28][R26.64] ;  /* 0x0000001c1a5c7981 */ /* 0x0000a2000c1e1500 */
[----:B------:R-:W-:Y:S01]  /*4340*/  FMUL R31, R38, 1.4426950216293334961 ;  /* 0x3fb8aa3b261f7820 */ /* 0x000fe20000400000 */
[----:B------:R-:W-:Y:S01]  /*4350*/  FADD R38, R10, R99 ;  /* 0x000000630a267221 */ /* 0x000fe20000000000 */
[----:B------:R-:W-:-:S03]  /*4360*/  FMUL R32, R39, 1.4426950216293334961 ;  /* 0x3fb8aa3b27207820 */ /* 0x000fc60000400000 */
[----:B-1----:R-:W-:Y:S01]  /*4370*/  FADD R39, R11, R38 ;  /* 0x000000260b277221 */ /* 0x002fe20000000000 */
[--C-:B------:R-:W-:Y:S01]  /*4380*/  FFMA R41, R41, UR40, -R70.reuse ;  /* 0x0000002829297c23 */ /* 0x100fe20008000846 */
[----:B------:R-:W-:Y:S01]  /*4390*/  FFMA R25, R25, UR40, -R70 ;  /* 0x0000002819197c23 */ /* 0x000fe20008000846 */
[----:B------:R-:W-:Y:S01]  /*43a0*/  FMUL R24, R24, 1.4426950216293334961 ;  /* 0x3fb8aa3b18187820 */ /* 0x000fe20000400000 */
[----:B0-----:R-:W-:Y:S01]  /*43b0*/  FMUL R26, R33, 1.4426950216293334961 ;  /* 0x3fb8aa3b211a7820 */ /* 0x001fe20000400000 */
[----:B------:R-:W-:Y:S01]  /*43c0*/  FMUL R33, R40, 1.4426950216293334961 ;  /* 0x3fb8aa3b28217820 */ /* 0x000fe20000400000 */
[----:B---3--:R-:W-:Y:S01]  /*43d0*/  FADD R40, R12, R39 ;  /* 0x000000270c287221 */ /* 0x008fe20000000000 */
[----:B------:R-:W-:Y:S01]  /*43e0*/  FMUL R27, R34, 1.4426950216293334961 ;  /* 0x3fb8aa3b221b7820 */ /* 0x000fe20000400000 */
[----:B------:R-:W0:Y:S01]  /*43f0*/  MUFU.EX2 R23, R23 ;  /* 0x0000001700177308 */ /* 0x000e220000000800 */
[----:B------:R-:W-:Y:S01]  /*4400*/  FMUL R34, R41, 1.4426950216293334961 ;  /* 0x3fb8aa3b29227820 */ /* 0x000fe20000400000 */
[----:B----4-:R-:W-:Y:S01]  /*4410*/  FADD R41, R13, R40 ;  /* 0x000000280d297221 */ /* 0x010fe20000000000 */
[----:B------:R-:W-:Y:S01]  /*4420*/  FMUL R25, R25, 1.4426950216293334961 ;  /* 0x3fb8aa3b19197820 */ /* 0x000fe20000400000 */
[----:B------:R-:W-:-:S02]  /*4430*/  F2FP.F16.F32.PACK_AB R10, R11, R10 ;  /* 0x0000000a0b0a723e */ /* 0x000fc400000000ff */
[----:B------:R-:W-:Y:S01]  /*4440*/  F2FP.F16.F32.PACK_AB R11, R13, R12 ;  /* 0x0000000c0d0b723e */ /* 0x000fe200000000ff */
[----:B------:R-:W-:Y:S01]  /*4450*/  FADD R12, R14, R41 ;  /* 0x000000290e0c7221 */ /* 0x000fe20000000000 */
[----:B------:R-:W1:Y:S01]  /*4460*/  MUFU.EX2 R24, R24 ;  /* 0x0000001800187308 */ /* 0x000e620000000800 */
[----:B------:R-:W-:Y:S01]  /*4470*/  FMUL R16, R16, 1.4426950216293334961 ;  /* 0x3fb8aa3b10107820 */ /* 0x000fe20000400000 */
[----:B------:R-:W-:Y:S01]  /*4480*/  FFMA R28, R28, UR40, -R70 ;  /* 0x000000281c1c7c23 */ /* 0x000fe20008000846 */
[----:B------:R-:W-:Y:S01]  /*4490*/  FADD R13, R97, R12 ;  /* 0x0000000c610d7221 */ /* 0x000fe20000000000 */
[--C-:B------:R-:W-:Y:S01]  /*44a0*/  FFMA R29, R29, UR40, -R70.reuse ;  /* 0x000000281d1d7c23 */ /* 0x100fe20008000846 */
[----:B------:R-:W-:-:S03]  /*44b0*/  FFMA R36, R36, UR40, -R70 ;  /* 0x0000002824247c23 */ /* 0x000fc60008000846 */
[----:B------:R-:W3:Y:S01]  /*44c0*/  MUFU.EX2 R25, R25 ;  /* 0x0000001900197308 */ /* 0x000ee20000000800 */
[----:B------:R-:W-:Y:S01]  /*44d0*/  FFMA R43, R43, UR40, -R70 ;  /* 0x000000282b2b7c23 */ /* 0x000fe20008000846 */
[----:B------:R-:W-:Y:S01]  /*44e0*/  F2FP.F16.F32.PACK_AB R12, R97, R14 ;  /* 0x0000000e610c723e */ /* 0x000fe200000000ff */
[----:B-----5:R-:W-:Y:S01]  /*44f0*/  FADD R14, R22, R13 ;  /* 0x0000000d160e7221 */ /* 0x020fe20000000000 */
[----:B------:R-:W-:Y:S01]  /*4500*/  FMUL R17, R28, 1.4426950216293334961 ;  /* 0x3fb8aa3b1c117820 */ /* 0x000fe20000400000 */
[----:B------:R-:W-:-:S03]  /*4510*/  FMUL R18, R29, 1.4426950216293334961 ;  /* 0x3fb8aa3b1d127820 */ /* 0x000fc60000400000 */
[----:B------:R-:W4:Y:S01]  /*4520*/  MUFU.EX2 R15, R15 ;  /* 0x0000000f000f7308 */ /* 0x000f220000000800 */
[----:B------:R-:W-:Y:S01]  /*4530*/  FMUL R29, R36, 1.4426950216293334961 ;  /* 0x3fb8aa3b241d7820 */ /* 0x000fe20000400000 */
[----:B------:R-:W-:Y:S01]  /*4540*/  FMUL R36, R43, 1.4426950216293334961 ;  /* 0x3fb8aa3b2b247820 */ /* 0x000fe20000400000 */
[----:B0-----:R-:W-:Y:S01]  /*4550*/  FADD R43, R23, R14 ;  /* 0x0000000e172b7221 */ /* 0x001fe20000000000 */
[----:B------:R-:W-:-:S04]  /*4560*/  FFMA R30, R30, UR40, -R70 ;  /* 0x000000281e1e7c23 */ /* 0x000fc80008000846 */
[----:B------:R-:W0:Y:S01]  /*4570*/  MUFU.EX2 R16, R16 ;  /* 0x0000001000107308 */ /* 0x000e220000000800 */
[----:B-1----:R-:W-:Y:S01]  /*4580*/  FADD R14, R24, R43 ;  /* 0x0000002b180e7221 */ /* 0x002fe20000000000 */
[----:B------:R-:W-:Y:S01]  /*4590*/  FMUL R19, R30, 1.4426950216293334961 ;  /* 0x3fb8aa3b1e137820 */ /* 0x000fe20000400000 */
[----:B------:R-:W-:-:S05]  /*45a0*/  F2FP.F16.F32.PACK_AB R13, R23, R22 ;  /* 0x00000016170d723e */ /* 0x000fca00000000ff */
[----:B------:R-:W1:Y:S01]  /*45b0*/  MUFU.EX2 R17, R17 ;  /* 0x0000001100117308 */ /* 0x000e620000000800 */
[----:B---3--:R-:W-:-:S07]  /*45c0*/  FADD R22, R25, R14 ;  /* 0x0000000e19167221 */ /* 0x008fce0000000000 */
[----:B------:R-:W3:Y:S01]  /*45d0*/  MUFU.EX2 R18, R18 ;  /* 0x0000001200127308 */ /* 0x000ee20000000800 */
[----:B----4-:R-:W-:-:S07]  /*45e0*/  FADD R23, R15, R22 ;  /* 0x000000160f177221 */ /* 0x010fce0000000000 */
[----:B------:R-:W4:Y:S01]  /*45f0*/  MUFU.EX2 R19, R19 ;  /* 0x0000001300137308 */ /* 0x000f220000000800 */
[----:B0-----:R-:W-:Y:S01]  /*4600*/  FADD R22, R16, R23 ;  /* 0x0000001710167221 */ /* 0x001fe20000000000 */
[----:B------:R-:W-:-:S06]  /*4610*/  FFMA R35, R35, UR40, -R70 ;  /* 0x0000002823237c23 */ /* 0x000fcc0008000846 */
[----:B------:R-:W0:Y:S01]  /*4620*/  MUFU.EX2 R20, R20 ;  /* 0x0000001400147308 */ /* 0x000e220000000800 */
[----:B-1----:R-:W-:Y:S01]  /*4630*/  FADD R23, R17, R22 ;  /* 0x0000001611177221 */ /* 0x002fe20000000000 */
[----:B------:R-:W-:-:S06]  /*4640*/  FMUL R28, R35, 1.4426950216293334961 ;  /* 0x3fb8aa3b231c7820 */ /* 0x000fcc0000400000 */
[----:B------:R-:W1:Y:S01]  /*4650*/  MUFU.EX2 R21, R21 ;  /* 0x0000001500157308 */ /* 0x000e620000000800 */
[----:B---3--:R-:W-:Y:S01]  /*4660*/  FADD R22, R18, R23 ;  /* 0x0000001712167221 */ /* 0x008fe20000000000 */
[----:B------:R-:W-:-:S06]  /*4670*/  FFMA R37, R37, UR40, -R70 ;  /* 0x0000002825257c23 */ /* 0x000fcc0008000846 */
[----:B------:R-:W3:Y:S01]  /*4680*/  MUFU.EX2 R26, R26 ;  /* 0x0000001a001a7308 */ /* 0x000ee20000000800 */
[----:B----4-:R-:W-:Y:S01]  /*4690*/  FADD R23, R19, R22 ;  /* 0x0000001613177221 */ /* 0x010fe20000000000 */
[----:B------:R-:W-:-:S06]  /*46a0*/  FMUL R30, R37, 1.4426950216293334961 ;  /* 0x3fb8aa3b251e7820 */ /* 0x000fcc0000400000 */
[----:B------:R-:W4:Y:S01]  /*46b0*/  MUFU.EX2 R27, R27 ;  /* 0x0000001b001b7308 */ /* 0x000f220000000800 */
[----:B0-----:R-:W-:-:S07]  /*46c0*/  FADD R22, R20, R23 ;  /* 0x0000001714167221 */ /* 0x001fce0000000000 */
[----:B------:R-:W0:Y:S01]  /*46d0*/  MUFU.EX2 R28, R28 ;  /* 0x0000001c001c7308 */ /* 0x000e220000000800 */
[----:B-1----:R-:W-:-:S07]  /*46e0*/  FADD R23, R21, R22 ;  /* 0x0000001615177221 */ /* 0x002fce0000000000 */
[----:B------:R-:W1:Y:S01]  /*46f0*/  MUFU.EX2 R29, R29 ;  /* 0x0000001d001d7308 */ /* 0x000e620000000800 */
[----:B---3--:R-:W-:-:S07]  /*4700*/  FADD R22, R26, R23 ;  /* 0x000000171a167221 */ /* 0x008fce0000000000 */
[----:B------:R-:W3:Y:S01]  /*4710*/  MUFU.EX2 R30, R30 ;  /* 0x0000001e001e7308 */ /* 0x000ee20000000800 */
[----:B----4-:R-:W-:Y:S01]  /*4720*/  FADD R23, R27, R22 ;  /* 0x000000161b177221 */ /* 0x010fe20000000000 */
[----:B------:R-:W-:-:S06]  /*4730*/  FFMA R42, R42, UR40, -R70 ;  /* 0x000000282a2a7c23 */ /* 0x000fcc0008000846 */
[----:B------:R-:W4:Y:S01]  /*4740*/  MUFU.EX2 R31, R31 ;  /* 0x0000001f001f7308 */ /* 0x000f220000000800 */
[----:B0-----:R-:W-:Y:S01]  /*4750*/  FADD R22, R28, R23 ;  /* 0x000000171c167221 */ /* 0x001fe20000000000 */
[----:B------:R-:W-:-:S06]  /*4760*/  FMUL R35, R42, 1.4426950216293334961 ;  /* 0x3fb8aa3b2a237820 */ /* 0x000fcc0000400000 */
[----:B------:R-:W0:Y:S01]  /*4770*/  MUFU.EX2 R32, R32 ;  /* 0x0000002000207308 */ /* 0x000e220000000800 */
[----:B-1----:R-:W-:Y:S01]  /*4780*/  FADD R23, R29, R22 ;  /* 0x000000161d177221 */ /* 0x002fe20000000000 */
[----:B------:R-:W-:-:S06]  /*4790*/  FFMA R44, R44, UR40, -R70 ;  /* 0x000000282c2c7c23 */ /* 0x000fcc0008000846 */
[----:B------:R-:W1:Y:S01]  /*47a0*/  MUFU.EX2 R33, R33 ;  /* 0x0000002100217308 */ /* 0x000e620000000800 */
[----:B---3--:R-:W-:Y:S01]  /*47b0*/  FADD R22, R30, R23 ;  /* 0x000000171e167221 */ /* 0x008fe20000000000 */
[----:B------:R-:W-:-:S06]  /*47c0*/  FMUL R37, R44, 1.4426950216293334961 ;  /* 0x3fb8aa3b2c257820 */ /* 0x000fcc0000400000 */
[----:B------:R-:W3:Y:S01]  /*47d0*/  MUFU.EX2 R34, R34 ;  /* 0x0000002200227308 */ /* 0x000ee20000000800 */
[----:B----4-:R-:W-:Y:S01]  /*47e0*/  FADD R23, R31, R22 ;  /* 0x000000161f177221 */ /* 0x010fe20000000000 */
[----:B------:R-:W-:-:S06]  /*47f0*/  FFMA R45, R45, UR40, -R70 ;  /* 0x000000282d2d7c23 */ /* 0x000fcc0008000846 */
[----:B------:R-:W4:Y:S01]  /*4800*/  MUFU.EX2 R35, R35 ;  /* 0x0000002300237308 */ /* 0x000f220000000800 */
[----:B0-----:R-:W-:Y:S01]  /*4810*/  FADD R22, R32, R23 ;  /* 0x0000001720167221 */ /* 0x001fe20000000000 */
[----:B------:R-:W-:Y:S01]  /*4820*/  FMUL R38, R45, 1.4426950216293334961 ;  /* 0x3fb8aa3b2d267820 */ /* 0x000fe20000400000 */
[----:B------:R-:W-:-:S05]  /*4830*/  FFMA R46, R46, UR40, -R70 ;  /* 0x000000282e2e7c23 */ /* 0x000fca0008000846 */
[----:B------:R-:W0:Y:S01]  /*4840*/  MUFU.EX2 R36, R36 ;  /* 0x0000002400247308 */ /* 0x000e220000000800 */
[----:B-1----:R-:W-:Y:S01]  /*4850*/  FADD R23, R33, R22 ;  /* 0x0000001621177221 */ /* 0x002fe20000000000 */
[----:B------:R-:W-:Y:S01]  /*4860*/  FMUL R39, R46, 1.4426950216293334961 ;  /* 0x3fb8aa3b2e277820 */ /* 0x000fe20000400000 */
[----:B------:R-:W-:-:S05]  /*4870*/  FFMA R47, R47, UR40, -R70 ;  /* 0x000000282f2f7c23 */ /* 0x000fca0008000846 */
[----:B------:R-:W1:Y:S01]  /*4880*/  MUFU.EX2 R37, R37 ;  /* 0x0000002500257308 */ /* 0x000e620000000800 */
[----:B---3--:R-:W-:Y:S01]  /*4890*/  FADD R22, R34, R23 ;  /* 0x0000001722167221 */ /* 0x008fe20000000000 */
[----:B------:R-:W-:Y:S01]  /*48a0*/  FMUL R40, R47, 1.4426950216293334961 ;  /* 0x3fb8aa3b2f287820 */ /* 0x000fe20000400000 */
[----:B------:R-:W-:-:S05]  /*48b0*/  FFMA R48, R48, UR40, -R70 ;  /* 0x0000002830307c23 */ /* 0x000fca0008000846 */
[----:B------:R-:W3:Y:S01]  /*48c0*/  MUFU.EX2 R38, R38 ;  /* 0x0000002600267308 */ /* 0x000ee20000000800 */
[----:B----4-:R-:W-:Y:S01]  /*48d0*/  FADD R23, R35, R22 ;  /* 0x0000001623177221 */ /* 0x010fe20000000000 */
[----:B------:R-:W-:Y:S01]  /*48e0*/  FMUL R41, R48, 1.4426950216293334961 ;  /* 0x3fb8aa3b30297820 */ /* 0x000fe20000400000 */
[----:B------:R-:W-:-:S05]  /*48f0*/  FFMA R49, R49, UR40, -R70 ;  /* 0x0000002831317c23 */ /* 0x000fca0008000846 */
        /* <DEDUP_REMOVED lines=70> */
[----:B------:R-:W-:Y:S01]  /*4d60*/  FFMA R67, R67, UR40, -R70 ;  /* 0x0000002843437c23 */ /* 0x000fe20008000846 */
[----:B------:R-:W-:-:S05]  /*4d70*/  FMUL R66, R66, 1.4426950216293334961 ;  /* 0x3fb8aa3b42427820 */ /* 0x000fca0000400000 */
[----:B------:R-:W1:Y:S01]  /*4d80*/  MUFU.EX2 R57, R64 ;  /* 0x0000004000397308 */ /* 0x000e620000000800 */
[----:B---3--:R-:W-:Y:S01]  /*4d90*/  FADD R22, R54, R23 ;  /* 0x0000001736167221 */ /* 0x008fe20000000000 */
[----:B------:R-:W-:-:S06]  /*4da0*/  FMUL R67, R67, 1.4426950216293334961 ;  /* 0x3fb8aa3b43437820 */ /* 0x000fcc0000400000 */
[----:B------:R-:W3:Y:S01]  /*4db0*/  MUFU.EX2 R58, R65 ;  /* 0x00000041003a7308 */ /* 0x000ee20000000800 */
[----:B----4-:R-:W-:Y:S01]  /*4dc0*/  FADD R23, R55, R22 ;  /* 0x0000001637177221 */ /* 0x010fe20000000000 */
[----:B------:R-:W-:Y:S02]  /*4dd0*/  F2FP.F16.F32.PACK_AB R15, R16, R15 ;  /* 0x0000000f100f723e */ /* 0x000fe400000000ff */
[----:B------:R-:W-:-:S04]  /*4de0*/  F2FP.F16.F32.PACK_AB R16, R18, R17 ;  /* 0x000000111210723e */ /* 0x000fc800000000ff */
[----:B------:R-:W4:Y:S01]  /*4df0*/  MUFU.EX2 R59, R66 ;  /* 0x00000042003b7308 */ /* 0x000f220000000800 */
[----:B------:R-:W-:Y:S01]  /*4e00*/  F2FP.F16.F32.PACK_AB R18, R26, R21 ;  /* 0x000000151a12723e */ /* 0x000fe200000000ff */
[----:B0-----:R-:W-:Y:S01]  /*4e10*/  FADD R26, R56, R23 ;  /* 0x00000017381a7221 */ /* 0x001fe20000000000 */
[----:B------:R-:W-:-:S05]  /*4e20*/  F2FP.F16.F32.PACK_AB R17, R20, R19 ;  /* 0x000000131411723e */ /* 0x000fca00000000ff */
[----:B------:R-:W0:Y:S01]  /*4e30*/  MUFU.EX2 R60, R67 ;  /* 0x00000043003c7308 */ /* 0x000e220000000800 */
[----:B------:R-:W-:Y:S01]  /*4e40*/  F2FP.F16.F32.PACK_AB R20, R30, R29 ;  /* 0x0000001d1e14723e */ /* 0x000fe200000000ff */
[----:B-1----:R-:W-:Y:S01]  /*4e50*/  FADD R29, R57, R26 ;  /* 0x0000001a391d7221 */ /* 0x002fe20000000000 */
[----:B------:R-:W-:-:S03]  /*4e60*/  F2FP.F16.F32.PACK_AB R21, R32, R31 ;  /* 0x0000001f2015723e */ /* 0x000fc600000000ff */
[----:B---3--:R-:W-:Y:S01]  /*4e70*/  FADD R32, R58, R29 ;  /* 0x0000001d3a207221 */ /* 0x008fe20000000000 */
[----:B------:R-:W-:-:S03]  /*4e80*/  F2FP.F16.F32.PACK_AB R23, R36, R35 ;  /* 0x000000232417723e */ /* 0x000fc600000000ff */
[----:B----4-:R-:W-:Y:S01]  /*4e90*/  FADD R35, R59, R32 ;  /* 0x000000203b237221 */ /* 0x010fe20000000000 */
[----:B------:R-:W-:Y:S02]  /*4ea0*/  F2FP.F16.F32.PACK_AB R32, R54, R53 ;  /* 0x000000353620723e */ /* 0x000fe400000000ff */
[----:B------:R-:W-:Y:S02]  /*4eb0*/  F2FP.F16.F32.PACK_AB R14, R25, R24 ;  /* 0x00000018190e723e */ /* 0x000fe400000000ff */
[----:B------:R-:W-:Y:S02]  /*4ec0*/  F2FP.F16.F32.PACK_AB R19, R28, R27 ;  /* 0x0000001b1c13723e */ /* 0x000fe400000000ff */
[----:B------:R-:W-:Y:S01]  /*4ed0*/  F2FP.F16.F32.PACK_AB R22, R34, R33 ;  /* 0x000000212216723e */ /* 0x000fe200000000ff */
[----:B0-----:R-:W-:Y:S01]  /*4ee0*/  FADD R53, R60, R35 ;  /* 0x000000233c357221 */ /* 0x001fe20000000000 */
        /* <DEDUP_REMOVED lines=10> */
[----:B------:R-:W-:Y:S01]  /*4f90*/  F2FP.F16.F32.PACK_AB R35, R60, R59 ;  /* 0x0000003b3c23723e */ /* 0x000fe200000000ff */
[----:B--2---:R0:W-:Y:S01]  /*4fa0*/  STS.U16 [R68+UR11+0x3000], R93 ;  /* 0x0030005d44007988 */ /* 0x0041e2000800040b */
[----:B------:R-:W-:-:S03]  /*4fb0*/  FADD R52, -R70, R91 ;  /* 0x0000005b46347221 */ /* 0x000fc60000000100 */
[----:B------:R0:W-:Y:S01]  /*4fc0*/  STS.U16 [R68+UR11+0x3400], R95 ;  /* 0x0034005f44007988 */ /* 0x0001e2000800040b */
[----:B------:R-:W-:Y:S03]  /*4fd0*/  STTM.x32 tmem[UR20], R4 ;  /* 0x00000004000079ed */ /* 0x000fe600082c0014 */
[----:B------:R0:W-:Y:S04]  /*4fe0*/  STS.U16 [R69+UR11+0x3200], R90 ;  /* 0x0032005a45007988 */ /* 0x0001e8000800040b */
[----:B------:R0:W-:Y:S01]  /*4ff0*/  STS.U16 [R69+UR11+0x3600], R92 ;  /* 0x0036005c45007988 */ /* 0x0001e2000800040b */
[----:B------:R-:W-:Y:S01]  /*5000*/  FMUL R52, R52, 1.4426950216293334961 ;  /* 0x3fb8aa3b34347820 */ /* 0x000fe20000400000 */
[----:B------:R-:W1:Y:S02]  /*5010*/  FENCE.VIEW.ASYNC.T ;  /* 0x00000000000073c6 */ /* 0x000e640000000200 */
[----:B-1----:R-:W-:Y:S06]  /*5020*/  BAR.SYNC.DEFER_BLOCKING 0x0 ;  /* 0x0000000000007b1d */ /* 0x002fec0000010000 */
[----:B------:R-:W1:Y:S01]  /*5030*/  LDTM.x16 R36, tmem[UR13] ;  /* 0x0000000d002479ee */ /* 0x000e620008240000 */
[----:B------:R-:W1:Y:S01]  /*5040*/  MUFU.EX2 R52, R52 ;  /* 0x0000003400347308 */ /* 0x000e620000000800 */
[----:B------:R-:W-:Y:S01]  /*5050*/  NOP ;  /* 0x0000000000007918 */ /* 0x000fe20000000000 */
[C---:B-1----:R-:W-:Y:S01]  /*5060*/  FMUL R4, R52.reuse, R36 ;  /* 0x0000002434047220 */ /* 0x042fe20000400000 */
        /* <DEDUP_REMOVED lines=15> */
[----:B------:R0:W-:Y:S01]  /*5160*/  STTM.x16 tmem[UR13], R4 ;  /* 0x00000004000079ed */ /* 0x0001e2000824000d */
[----:B------:R-:W1:Y:S02]  /*5170*/  FENCE.VIEW.ASYNC.T ;  /* 0x00000000000073c6 */ /* 0x000e640000000200 */
[----:B-1----:R-:W-:Y:S06]  /*5180*/  BAR.SYNC.DEFER_BLOCKING 0x0 ;  /* 0x0000000000007b1d */ /* 0x002fec0000010000 */
[----:B------:R1:W-:Y:S06]  /*5190*/  MEMBAR.ALL.CTA ;  /* 0x0000000000007992 */ /* 0x0003ec0000008000 */
[----:B-1----:R-:W1:Y:S01]  /*51a0*/  FENCE.VIEW.ASYNC.S ;  /* 0x00000000000073c6 */ /* 0x002e620000000000 */
[----:B------:R-:W-:Y:S01]  /*51b0*/  ULEA UR15, UR25, UR11, 0x3 ;  /* 0x0000000b190f7291 */ /* 0x000fe2000f8e18ff */
[----:B------:R-:W-:-:S03]  /*51c0*/  UMOV UR7, UR4 ;  /* 0x0000000400077c82 */ /* 0x000fc60008000000 */
[----:B------:R-:W-:Y:S01]  /*51d0*/  UIADD3 UR15, UPT, UPT, UR15, 0x3800, URZ ;  /* 0x000038000f0f7890 */ /* 0x000fe2000fffe0ff */
[----:B-1----:R-:W-:Y:S06]  /*51e0*/  BAR.SYNC.DEFER_BLOCKING 0x0 ;  /* 0x0000000000007b1d */ /* 0x002fec0000010000 */
[----:B------:R-:W-:Y:S05]  /*51f0*/  BRA.U UP1, `(.L_x_16) ;  /* 0x0000000101a07547 */ /* 0x000fea000b800000 */
[----:B------:R-:W-:Y:S02]  /*5200*/  UIADD3 UR27, UPT, UPT, UR12, 0xa8, URZ ;  /* 0x000000a80c1b7890 */ /* 0x000fe4000fffe0ff */
[----:B------:R-:W-:Y:S02]  /*5210*/  UIADD3 UR41, UPT, UPT, UR12, 0xb0, URZ ;  /* 0x000000b00c297890 */ /* 0x000fe4000fffe0ff */
[----:B------:R-:W-:Y:S02]  /*5220*/  UIADD3 UR54, UPT, UPT, UR12, 0xb8, URZ ;  /* 0x000000b80c367890 */ /* 0x000fe4000fffe0ff */
[----:B------:R-:W-:Y:S02]  /*5230*/  UIADD3 UR55, UPT, UPT, UR12, 0x10, URZ ;  /* 0x000000100c377890 */ /* 0x000fe4000fffe0ff */
[----:B------:R-:W-:Y:S02]  /*5240*/  UIADD3 UR56, UPT, UPT, UR12, 0xc0, URZ ;  /* 0x000000c00c387890 */ /* 0x000fe4000fffe0ff */
[----:B------:R-:W-:-:S02]  /*5250*/  UIADD3 UR57, UPT, UPT, UR12, 0x10, URZ ;  /* 0x000000100c397890 */ /* 0x000fc4000fffe0ff */
[----:B------:R-:W-:Y:S02]  /*5260*/  UIADD3 UR58, UPT, UPT, UR12, 0xc8, URZ ;  /* 0x000000c80c3a7890 */ /* 0x000fe4000fffe0ff */
[----:B------:R-:W-:Y:S02]  /*5270*/  UIADD3 UR59, UPT, UPT, UR12, 0x10, URZ ;  /* 0x000000100c3b7890 */ /* 0x000fe4000fffe0ff */
[----:B------:R-:W-:Y:S01]  /*5280*/  UIADD3 UR60, UPT, UPT, UR12, 0xd0, URZ ;  /* 0x000000d00c3c7890 */ /* 0x000fe2000fffe0ff */
[----:B------:R-:W-:Y:S01]  /*5290*/  UMOV UR8, 0x0 ;  /* 0x0000000000087882 */ /* 0x000fe20000000000 */
[----:B------:R-:W-:Y:S01]  /*52a0*/  UMOV UR9, 0x8040010 ;  /* 0x0804001000097882 */ /* 0x000fe20000000000 */
[----:B------:R-:W-:Y:S02]  /*52b0*/  UIADD3 UR61, UPT, UPT, UR12, 0x10, URZ ;  /* 0x000000100c3d7890 */ /* 0x000fe4000fffe0ff */
[----:B------:R1:W-:Y:S01]  /*52c0*/  UTCHMMA tmem[UR17], gdesc[UR18], tmem[UR12], tmem[UR8], idesc[UR9], UPT ;  /* 0x00ff0812110079ea */ /* 0x0003e2000b80000c */
[----:B------:R-:W-:Y:S01]  /*52d0*/  UIADD3 UR62, UPT, UPT, UR12, 0xd8, URZ ;  /* 0x000000d80c3e7890 */ /* 0x000fe2000fffe0ff */
[----:B------:R-:W-:Y:S01]  /*52e0*/  UMOV UR30, 0x0 ;  /* 0x00000000001e7882 */ /* 0x000fe20000000000 */
        /* <DEDUP_REMOVED lines=25> */
.L_x_16:
[----:B------:R-:W-:Y:S01]  /*5480*/  UIADD3 UR25, UPT, UPT, UR25, 0x1, URZ ;  /* 0x0000000119197890 */ /* 0x000fe2000fffe0ff */
[----:B------:R-:W-:Y:S01]  /*5490*/  FFMA R71, R52, R71, R53 ;  /* 0x0000004734477223 */ /* 0x000fe20000000035 */
[----:B------:R-:W-:Y:S01]  /*54a0*/  UIADD3 UR6, UPT, UPT, UR6, 0x40, URZ ;  /* 0x0000004006067890 */ /* 0x000fe2000fffe0ff */
[----:B------:R-:W-:Y:S01]  /*54b0*/  IADD3 R3, PT, PT, R3, UR24, RZ ;  /* 0x0000001803037c10 */ /* 0x000fe2000fffe0ff */
[----:B------:R-:W-:Y:S01]  /*54c0*/  UISETP.GT.AND UP2, UPT, UR25, 0x1, UPT ;  /* 0x000000011900788c */ /* 0x000fe2000bf44270 */
[----:B------:R-:W-:Y:S02]  /*54d0*/  IADD3 R72, PT, PT, R73, R72, RZ ;  /* 0x0000004849487210 */ /* 0x000fe40007ffe0ff */
[----:B0-----:R-:W-:Y:S01]  /*54e0*/  MOV R90, UR7 ;  /* 0x00000007005a7c02 */ /* 0x001fe20008000f00 */
[----:B-1----:R-:W-:Y:S01]  /*54f0*/  USEL UR4, URZ, 0x1, !UP2 ;  /* 0x00000001ff047887 */ /* 0x002fe2000d000000 */
[----:B------:R-:W-:Y:S01]  /*5500*/  MOV R91, R70 ;  /* 0x00000046005b7202 */ /* 0x000fe20000000f00 */
[----:B------:R-:W-:-:S02]  /*5510*/  USEL UR25, UR25, URZ, !UP2 ;  /* 0x000000ff19197287 */ /* 0x000fc4000d000000 */
[----:B------:R-:W-:Y:S02]  /*5520*/  UISETP.GE.AND UP2, UPT, UR6, UR21, UPT ;  /* 0x000000150600728c */ /* 0x000fe4000bf46270 */
[----:B------:R-:W-:-:S07]  /*5530*/  ULOP3.LUT UR4, UR7, UR4, URZ, 0x3c, !UPT ;  /* 0x0000000407047292 */ /* 0x000fce000f8e3cff */
[----:B------:R-:W-:Y:S05]  /*5540*/  BRA.U !UP2, `(.L_x_17) ;  /* 0xffffffdd0ac47547 */ /* 0x000fea000b83ffff */
.L_x_12:
[C---:B------:R-:W-:Y:S01]  /*5550*/  FMUL R2, R71.reuse, 8388608 ;  /* 0x4b00000047027820 */ /* 0x040fe20000400000 */
[C---:B------:R-:W-:Y:S01]  /*5560*/  FSETP.GEU.AND P5, PT, R71.reuse, 1.175494350822287508e-38, PT ;  /* 0x008000004700780b */ /* 0x040fe20003fae000 */
[----:B------:R-:W0:Y:S01]  /*5570*/  LDCU UR6, c[0x0][0x3f0] ;  /* 0x00007e00ff0677ac */ /* 0x000e220008000800 */
[----:B-1----:R-:W-:Y:S01]  /*5580*/  HFMA2 R5, -RZ, RZ, 1.443359375, -0.2030029296875 ;  /* 0x3dc6b27fff057431 */ /* 0x002fe200000001ff */
[C---:B------:R-:W-:Y:S02]  /*5590*/  FSETP.GEU.AND P2, PT, |R71|.reuse, 1.175494350822287508e-38, PT ;  /* 0x008000004700780b */ /* 0x040fe40003f4e200 */
[----:B------:R-:W-:Y:S01]  /*55a0*/  FSEL R26, R2, R71, !P5 ;  /* 0x00000047021a7208 */ /* 0x000fe20006800000 */
[----:B------:R-:W1:Y:S01]  /*55b0*/  LDCU.64 UR4, c[0x0][0x3e0] ;  /* 0x00007c00ff0477ac */ /* 0x000e620008000a00 */
[----:B------:R-:W-:Y:S02]  /*55c0*/  FSETP.GT.AND P3, PT, |R71|, 8.50705917302346158658e+37, PT ;  /* 0x7e8000004700780b */ /* 0x000fe40003f64200 */
[----:B------:R-:W-:-:S04]  /*55d0*/  IADD3 R2, PT, PT, R26, -0x3f3504f3, RZ ;  /* 0xc0cafb0d1a027810 */ /* 0x000fc80007ffe0ff */
[----:B------:R-:W-:-:S04]  /*55e0*/  LOP3.LUT R3, R2, 0xff800000, RZ, 0xc0, !PT ;  /* 0xff80000002037812 */ /* 0x000fc800078ec0ff */
[----:B------:R-:W-:Y:S01]  /*55f0*/  IADD3 R2, PT, PT, R26, -R3, RZ ;  /* 0x800000031a027210 */ /* 0x000fe20007ffe0ff */
[----:B0-----:R-:W-:-:S04]  /*5600*/  UISETP.GE.AND UP0, UPT, UR6, 0x1, UPT ;  /* 0x000000010600788c */ /* 0x001fc8000bf06270 */
[----:B------:R-:W-:-:S04]  /*5610*/  FADD R20, R2, -1 ;  /* 0xbf80000002147421 */ /* 0x000fc80000000000 */
[----:B------:R-:W-:-:S04]  /*5620*/  FFMA.FTZ R5, R20, R5, -0.16845393180847167969 ;  /* 0xbe2c7f3014057423 */ /* 0x000fc80000010005 */
[----:B------:R-:W-:-:S04]  /*5630*/  FFMA.FTZ R5, R20, R5, 0.1716887056827545166 ;  /* 0x3e2fcf2a14057423 */ /* 0x000fc80000010005 */
[----:B------:R-:W-:-:S04]  /*5640*/  FFMA.FTZ R5, R20, R5, -0.17900948226451873779 ;  /* 0xbe374e4314057423 */ /* 0x000fc80000010005 */
[----:B------:R-:W-:-:S04]  /*5650*/  FFMA.FTZ R5, R20, R5, 0.20512372255325317383 ;  /* 0x3e520bf414057423 */ /* 0x000fc80000010005 */
[----:B------:R-:W-:Y:S01]  /*5660*/  FFMA.FTZ R5, R20, R5, -0.24046532809734344482 ;  /* 0xbe763c8b14057423 */ /* 0x000fe20000010005 */
[----:B-1----:R-:W-:Y:S06]  /*5670*/  BRA.U !UP0, `(.L_x_18) ;  /* 0x0000000108107547 */ /* 0x002fec000b800000 */
[----:B------:R-:W-:-:S06]  /*5680*/  USHF.L.U32 UR7, UR7, 0x1f, URZ ;  /* 0x0000001f07077899 */ /* 0x000fcc00080006ff */
[----:B------:R-:W-:-:S04]  /*5690*/  MOV R2, UR7 ;  /* 0x0000000700027c02 */ /* 0x000fc80008000f00 */
[----:B------:R-:W0:Y:S02]  /*56a0*/  SYNCS.PHASECHK.TRANS64.TRYWAIT P4, [UR15], R2 ;  /* 0x00000002ff0075a7 */ /* 0x000e24000808110f */
[----:B0-----:R-:W-:Y:S05]  /*56b0*/  @!P4 BRA `(.L_x_19) ;  /* 0x0000000c0098c947 */ /* 0x001fea0003800000 */
.L_x_18:
[----:B------:R-:W-:Y:S01]  /*56c0*/  BAR.SYNC.DEFER_BLOCKING 0x0 ;  /* 0x0000000000007b1d */ /* 0x000fe20000010000 */
[----:B------:R-:W-:Y:S01]  /*56d0*/  FFMA.FTZ R5, R20, R5, 0.28857114911079406738 ;  /* 0x3e93bf9914057423 */ /* 0x000fe20000010005 */
[----:B------:R-:W-:Y:S01]  /*56e0*/  @P3 FMUL R71, R71, 0.25 ;  /* 0x3e80000047473820 */ /* 0x000fe20000400000 */
[----:B------:R-:W-:Y:S01]  /*56f0*/  ISETP.GE.U32.AND P6, PT, R26, 0x7f800000, PT ;  /* 0x7f8000001a00780c */ /* 0x000fe20003fc6070 */
[----:B------:R-:W-:Y:S01]  /*5700*/  UIMAD UR4, UR10, UR4, URZ ;  /* 0x000000040a0472a4 */ /* 0x000fe2000f8e02ff */
[----:B------:R-:W-:-:S03]  /*5710*/  FFMA.FTZ R21, R20, R5, -0.36067417263984680176 ;  /* 0xbeb8aa4914157423 */ /* 0x000fc60000010005 */
[----:B------:R-:W0:Y:S01]  /*5720*/  LDC.64 R24, c[0x0][0x398] ;  /* 0x0000e600ff187b82 */ /* 0x000e220000000a00 */
[----:B------:R-:W-:Y:S01]  /*5730*/  @!P2 FMUL R71, R71, 16777216 ;  /* 0x4b8000004747a820 */ /* 0x000fe20000400000 */
[----:B------:R-:W-:Y:S01]  /*5740*/  FSEL R2, RZ, -23, P5 ;  /* 0xc1b80000ff027808 */ /* 0x000fe20002800000 */
[----:B------:R-:W-:Y:S01]  /*5750*/  FFMA.FTZ R21, R20, R21, 0.48089820146560668945 ;  /* 0x3ef6384a14157423 */ /* 0x000fe20000010015 */
[----:B------:R-:W-:Y:S01]  /*5760*/  I2FP.F32.S32 R3, R3 ;  /* 0x0000000300037245 */ /* 0x000fe20000201400 */
[----:B------:R-:W1:Y:S01]  /*5770*/  MUFU.RCP R23, R71 ;  /* 0x0000004700177308 */ /* 0x000e620000001000 */
[----:B------:R-:W-:Y:S02]  /*5780*/  IMAD R22, R0, UR5, RZ ;  /* 0x0000000500167c24 */ /* 0x000fe4000f8e02ff */
[C---:B------:R-:W-:Y:S01]  /*5790*/  FFMA.FTZ R21, R20.reuse, R21, -0.72134751081466674805 ;  /* 0xbf38aa3b14157423 */ /* 0x040fe20000010015 */
[----:B------:R-:W2:Y:S01]  /*57a0*/  LDC R53, c[0x0][0x3e8] ;  /* 0x0000fa00ff357b82 */ /* 0x000ea20000000800 */
[----:B------:R-:W-:Y:S01]  /*57b0*/  USHF.L.U32 UR5, UR4, 0x1, URZ ;  /* 0x0000000104057899 */ /* 0x000fe200080006ff */
[----:B------:R-:W-:Y:S01]  /*57c0*/  FFMA.FTZ R2, R3, 1.1920928955078125e-07, R2 ;  /* 0x3400000003027823 */ /* 0x000fe20000010002 */
[----:B------:R-:W-:Y:S01]  /*57d0*/  FMUL R21, R20, R21 ;  /* 0x0000001514157220 */ /* 0x000fe20000400000 */
[C---:B------:R-:W-:Y:S01]  /*57e0*/  SHF.L.U32 R3, R22.reuse, 0x1, RZ ;  /* 0x0000000116037819 */ /* 0x040fe200000006ff */
[----:B------:R-:W-:-:S04]  /*57f0*/  IMAD.HI R22, R22, 0x2, RZ ;  /* 0x0000000216167827 */ /* 0x000fc800078e02ff */
[C---:B------:R-:W-:Y:S01]  /*5800*/  FMUL R21, R20.reuse, R21 ;  /* 0x0000001514157220 */ /* 0x040fe20000400000 */
[----:B------:R-:W3:Y:S02]  /*5810*/  @!P1 SYNCS.CCTL.IV [UR11+0x3800] ;  /* 0x00380000ff0099b1 */ /* 0x000ee4000800000b */
[----:B---3--:R-:W-:Y:S01]  /*5820*/  BAR.SYNC.DEFER_BLOCKING 0x0 ;  /* 0x0000000000007b1d */ /* 0x008fe20000010000 */
[----:B------:R-:W-:-:S04]  /*5830*/  FFMA.FTZ R21, R20, 1.4426950216293334961, R21 ;  /* 0x3fb8aa3b14157823 */ /* 0x000fc80000010015 */
[----:B------:R-:W-:Y:S01]  /*5840*/  FADD R21, R2, R21 ;  /* 0x0000001502157221 */ /* 0x000fe20000000000 */
[----:B0-----:R-:W-:Y:S01]  /*5850*/  IADD3 R2, P4, P5, R3, UR5, R24 ;  /* 0x0000000503027c10 */ /* 0x001fe2000fd9e018 */
[----:B------:R-:W-:Y:S01]  /*5860*/  UIMAD.WIDE UR4, UR4, 0x2, URZ ;  /* 0x00000002040478a5 */ /* 0x000fe2000f8e02ff */
[----:B------:R-:W0:Y:S01]  /*5870*/  LDTM.x16 R4, tmem[UR13] ;  /* 0x0000000d000479ee */ /* 0x000e220008240000 */
[----:B------:R-:W-:Y:S01]  /*5880*/  @P6 MOV R3, 0x7f800000 ;  /* 0x7f80000000036802 */ /* 0x000fe20000000f00 */
[----:B--2---:R-:W-:-:S04]  /*5890*/  IMAD R55, R53, 0x18, RZ ;  /* 0x0000001835377824 */ /* 0x004fc800078e02ff */
[C---:B------:R-:W-:Y:S01]  /*58a0*/  @P6 FFMA.FTZ R21, R26.reuse, R3, +INF ;  /* 0x7f8000001a156423 */ /* 0x040fe20000010003 */
[----:B------:R-:W-:Y:S01]  /*58b0*/  FSETP.NEU.AND P6, PT, R26, RZ, PT ;  /* 0x000000ff1a00720b */ /* 0x000fe20003fcd000 */
[C---:B------:R-:W-:Y:S01]  /*58c0*/  IMAD R27, R53.reuse, 0x14, RZ ;  /* 0x00000014351b7824 */ /* 0x040fe200078e02ff */
[----:B------:R-:W-:Y:S01]  /*58d0*/  IADD3.X R3, PT, PT, R22, UR5, R25, P4, P5 ;  /* 0x0000000516037c10 */ /* 0x000fe2000a7ea419 */
[----:B------:R-:W-:Y:S01]  /*58e0*/  IMAD R29, R53, 0x16, RZ ;  /* 0x00000016351d7824 */ /* 0x000fe200078e02ff */
[----:B------:R-:W-:Y:S01]  /*58f0*/  FSEL R21, R21, -INF , P6 ;  /* 0xff80000015157808 */ /* 0x000fe20003000000 */
[C---:B------:R-:W-:Y:S01]  /*5900*/  IMAD R59, R53.reuse, 0x1c, RZ ;  /* 0x0000001c353b7824 */ /* 0x040fe200078e02ff */
[----:B------:R-:W2:Y:S01]  /*5910*/  LDCU UR4, c[0x0][0x3ec] ;  /* 0x00007d80ff0477ac */ /* 0x000ea20008000800 */
[C---:B------:R-:W-:Y:S01]  /*5920*/  IMAD R31, R53.reuse, 0xe, RZ ;  /* 0x0000000e351f7824 */ /* 0x040fe200078e02ff */
[----:B------:R-:W-:Y:S01]  /*5930*/  SHF.L.U32 R25, R53, 0x2, RZ ;  /* 0x0000000235197819 */ /* 0x000fe200000006ff */
[----:B------:R-:W3:Y:S01]  /*5940*/  @!P1 SYNCS.CCTL.IV [UR11+0x3808] ;  /* 0x00380800ff0099b1 */ /* 0x000ee2000800000b */
[----:B------:R-:W-:Y:S01]  /*5950*/  FFMA R35, R21, 0.69314718246459960938, R70 ;  /* 0x3f31721815237823 */ /* 0x000fe20000000046 */
[C---:B------:R-:W-:Y:S01]  /*5960*/  IMAD R21, R53.reuse, 0xb, RZ ;  /* 0x0000000b35157824 */ /* 0x040fe200078e02ff */
[----:B------:R-:W-:Y:S01]  /*5970*/  NOP ;  /* 0x0000000000007918 */ /* 0x000fe20000000000 */
[C---:B------:R-:W-:Y:S01]  /*5980*/  IMAD R57, R53.reuse, 0x1a, RZ ;  /* 0x0000001a35397824 */ /* 0x040fe200078e02ff */
[C---:B------:R-:W-:Y:S01]  /*5990*/  SHF.L.U32 R33, R53.reuse, 0x3, RZ ;  /* 0x0000000335217819 */ /* 0x040fe200000006ff */
[C---:B------:R-:W-:Y:S01]  /*59a0*/  IMAD R61, R53.reuse, 0x1e, RZ ;  /* 0x0000001e353d7824 */ /* 0x040fe200078e02ff */
[----:B------:R-:W-:Y:S01]  /*59b0*/  LEA R39, R53, -R53, 0x4 ;  /* 0x8000003535277211 */ /* 0x000fe200078e20ff */
[----:B0-----:R-:W-:Y:S01]  /*59c0*/  @P3 FMUL R6, R6, 0.25 ;  /* 0x3e80000006063820 */ /* 0x001fe20000400000 */
[----:B------:R-:W-:Y:S01]  /*59d0*/  @P3 FMUL R7, R7, 0.25 ;  /* 0x3e80000007073820 */ /* 0x000fe20000400000 */
[----:B------:R-:W-:Y:S01]  /*59e0*/  @P3 FMUL R4, R4, 0.25 ;  /* 0x3e80000004043820 */ /* 0x000fe20000400000 */
[----:B------:R-:W-:Y:S01]  /*59f0*/  @P3 FMUL R5, R5, 0.25 ;  /* 0x3e80000005053820 */ /* 0x000fe20000400000 */
[----:B------:R-:W-:Y:S01]  /*5a00*/  @!P2 FMUL R6, R6, 16777216 ;  /* 0x4b8000000606a820 */ /* 0x000fe20000400000 */
[----:B------:R-:W-:Y:S01]  /*5a10*/  @!P2 FMUL R7, R7, 16777216 ;  /* 0x4b8000000707a820 */ /* 0x000fe20000400000 */
[----:B------:R-:W-:Y:S01]  /*5a20*/  @P3 FMUL R9, R9, 0.25 ;  /* 0x3e80000009093820 */ /* 0x000fe20000400000 */
[----:B------:R-:W-:Y:S01]  /*5a30*/  @P3 FMUL R19, R19, 0.25 ;  /* 0x3e80000013133820 */ /* 0x000fe20000400000 */
[C---:B-1----:R-:W-:Y:S01]  /*5a40*/  FMUL R6, R23.reuse, R6 ;  /* 0x0000000617067220 */ /* 0x042fe20000400000 */
[----:B------:R-:W-:Y:S01]  /*5a50*/  FMUL R7, R23, R7 ;  /* 0x0000000717077220 */ /* 0x000fe20000400000 */
[----:B------:R-:W-:Y:S01]  /*5a60*/  @P3 FMUL R8, R8, 0.25 ;  /* 0x3e80000008083820 */ /* 0x000fe20000400000 */
        /* <DEDUP_REMOVED lines=9> */
[----:B------:R-:W-:Y:S01]  /*5b00*/  @!P2 FMUL R4, R4, 16777216 ;  /* 0x4b8000000404a820 */ /* 0x000fe20000400000 */
[----:B------:R-:W-:Y:S01]  /*5b10*/  @!P2 FMUL R5, R5, 16777216 ;  /* 0x4b8000000505a820 */ /* 0x000fe20000400000 */
[----:B------:R-:W-:Y:S01]  /*5b20*/  @!P2 FMUL R9, R9, 16777216 ;  /* 0x4b8000000909a820 */ /* 0x000fe20000400000 */
[----:B------:R-:W-:Y:S01]  /*5b30*/  F2FP.F16.F32.PACK_AB R48, R7, R6 ;  /* 0x000000060730723e */ /* 0x000fe200000000ff */
[----:B------:R-:W-:Y:S01]  /*5b40*/  @!P2 FMUL R19, R19, 16777216 ;  /* 0x4b8000001313a820 */ /* 0x000fe20000400000 */
[----:B------:R-:W-:-:S02]  /*5b50*/  IMAD R7, R53, 0xc, RZ ;  /* 0x0000000c35077824 */ /* 0x000fc400078e02ff */
[----:B------:R-:W-:Y:S01]  /*5b60*/  @!P2 FMUL R8, R8, 16777216 ;  /* 0x4b8000000808a820 */ /* 0x000fe20000400000 */
        /* <DEDUP_REMOVED lines=9> */
[C---:B------:R-:W-:Y:S01]  /*5c00*/  FMUL R4, R23.reuse, R4 ;  /* 0x0000000417047220 */ /* 0x040fe20000400000 */
[C---:B------:R-:W-:Y:S01]  /*5c10*/  FMUL R5, R23.reuse, R5 ;  /* 0x0000000517057220 */ /* 0x040fe20000400000 */
[----:B------:R-:W-:Y:S01]  /*5c20*/  FMUL R41, R23, R9 ;  /* 0x0000000917297220 */ /* 0x000fe20000400000 */
[----:B------:R-:W-:Y:S01]  /*5c30*/  IADD3 R6, P2, PT, R55, R2, RZ ;  /* 0x0000000237067210 */ /* 0x000fe20007f5e0ff */
[----:B------:R-:W-:Y:S01]  /*5c40*/  FMUL R51, R23, R19 ;  /* 0x0000001317337220 */ /* 0x000fe20000400000 */
[----:B------:R-:W-:-:S02]  /*5c50*/  IMAD R9, R53, 0x6, RZ ;  /* 0x0000000635097824 */ /* 0x000fc400078e02ff */
[----:B------:R-:W-:Y:S01]  /*5c60*/  FMUL R34, R23, R8 ;  /* 0x0000000817227220 */ /* 0x000fe20000400000 */
[----:B------:R-:W-:Y:S01]  /*5c70*/  IMAD R19, R53, 0xa, RZ ;  /* 0x0000000a35137824 */ /* 0x000fe200078e02ff */
[----:B------:R-:W-:Y:S01]  /*5c80*/  IADD3 R28, P6, PT, R7, R2, RZ ;  /* 0x00000002071c7210 */ /* 0x000fe20007fde0ff */
        /* <DEDUP_REMOVED lines=8> */
[----:B------:R-:W-:Y:S01]  /*5d10*/  FMUL R44, R23, R18 ;  /* 0x00000012172c7220 */ /* 0x000fe20000400000 */
[----:B------:R-:W-:Y:S01]  /*5d20*/  IADD3 R8, P5, PT, R27, R2, RZ ;  /* 0x000000021b087210 */ /* 0x000fe20007fbe0ff */
[----:B------:R-:W-:Y:S01]  /*5d30*/  IMAD R23, R53, 0x12, RZ ;  /* 0x0000001235177824 */ /* 0x000fe200078e02ff */
[----:B------:R-:W-:Y:S01]  /*5d40*/  LEA.HI.X.SX32 R7, R7, R3, 0x1, P2 ;  /* 0x0000000307077211 */ /* 0x000fe200010f0eff */
[----:B------:R-:W-:Y:S01]  /*5d50*/  IMAD R37, R53, 0xd, RZ ;  /* 0x0000000d35257824 */ /* 0x000fe200078e02ff */
[----:B------:R-:W-:Y:S01]  /*5d60*/  F2FP.F16.F32.PACK_AB R46, R5, R4 ;  /* 0x00000004052e723e */ /* 0x000fe200000000ff */
[----:B--2---:R-:W-:Y:S01]  /*5d70*/  UIMAD UR4, UR10, UR4, URZ ;  /* 0x000000040a0472a4 */ /* 0x004fe2000f8e02ff */
[----:B------:R-:W-:-:S02]  /*5d80*/  IADD3 R14, P2, PT, R29, R2, RZ ;  /* 0x000000021d0e7210 */ /* 0x000fc40007f5e0ff */
[----:B------:R-:W-:Y:S01]  /*5d90*/  LEA R5, R53, R53, 0x1 ;  /* 0x0000003535057211 */ /* 0x000fe200078e08ff */
[----:B------:R0:W-:Y:S01]  /*5da0*/  STG.E.U16 desc[UR28][R2.64], R46 ;  /* 0x0000002e02007986 */ /* 0x0001e2000c10151c */
[CC--:B------:R-:W-:Y:S01]  /*5db0*/  IADD3 R22, P4, PT, R9.reuse, R2.reuse, RZ ;  /* 0x0000000209167210 */ /* 0x0c0fe20007f9e0ff */
[----:B------:R-:W-:Y:S01]  /*5dc0*/  USHF.L.U32 UR6, UR4, 0x2, URZ ;  /* 0x0000000204067899 */ /* 0x000fe200080006ff */
[-C--:B------:R-:W-:Y:S01]  /*5dd0*/  LEA.HI.X.SX32 R29, R9, R3.reuse, 0x1, P6 ;  /* 0x00000003091d7211 */ /* 0x080fe200030f0eff */
[----:B------:R-:W-:Y:S01]  /*5de0*/  UIMAD.WIDE UR4, UR4, 0x4, URZ ;  /* 0x00000004040478a5 */ /* 0x000fe2000f8e02ff */
[----:B------:R-:W-:Y:S02]  /*5df0*/  IADD3 R4, P1, PT, R59, R2, RZ ;  /* 0x000000023b047210 */ /* 0x000fe40007f3e0ff */
[----:B------:R-:W-:Y:S02]  /*5e00*/  LEA.HI.X.SX32 R9, R19, R3, 0x1, P5 ;  /* 0x0000000313097211 */ /* 0x000fe400028f0eff */
[----:B------:R-:W-:-:S02]  /*5e10*/  LEA R13, R53, -R53, 0x3 ;  /* 0x80000035350d7211 */ /* 0x000fc400078e18ff */
[----:B------:R-:W-:Y:S02]  /*5e20*/  SHF.L.U32 R17, R53, 0x1, RZ ;  /* 0x0000000135117819 */ /* 0x000fe400000006ff */
[-C--:B------:R-:W-:Y:S02]  /*5e30*/  IADD3 R30, P5, PT, R31, R2.reuse, RZ ;  /* 0x000000021f1e7210 */ /* 0x080fe40007fbe0ff */
[-C--:B------:R-:W-:Y:S02]  /*5e40*/  LEA R15, R53, R53.reuse, 0x3 ;  /* 0x00000035350f7211 */ /* 0x080fe400078e18ff */
[-C--:B------:R-:W-:Y:S02]  /*5e50*/  IADD3 R12, P3, PT, R23, R2.reuse, RZ ;  /* 0x00000002170c7210 */ /* 0x080fe40007f7e0ff */
[----:B------:R-:W-:Y:S02]  /*5e60*/  LEA R11, R53, R53, 0x2 ;  /* 0x00000035350b7211 */ /* 0x000fe400078e10ff */
[----:B------:R-:W-:-:S02]  /*5e70*/  IADD3 R26, P6, PT, R19, R2, RZ ;  /* 0x00000002131a7210 */ /* 0x000fc40007fde0ff */
[-C--:B------:R-:W-:Y:S02]  /*5e80*/  LEA.HI.X.SX32 R23, R5, R3.reuse, 0x1, P4 ;  /* 0x0000000305177211 */ /* 0x080fe400020f0eff */
[-C--:B------:R-:W-:Y:S02]  /*5e90*/  LEA.HI.X.SX32 R5, R31, R3.reuse, 0x1, P1 ;  /* 0x000000031f057211 */ /* 0x080fe400008f0eff */
[----:B------:R-:W-:Y:S02]  /*5ea0*/  IADD3 R18, P1, PT, R17, R2, RZ ;  /* 0x0000000211127210 */ /* 0x000fe40007f3e0ff */
[-C--:B------:R-:W-:Y:S02]  /*5eb0*/  LEA.HI.X.SX32 R31, R13, R3.reuse, 0x1, P5 ;  /* 0x000000030d1f7211 */ /* 0x080fe400028f0eff */
[-C--:B------:R-:W-:Y:S02]  /*5ec0*/  LEA.HI.X.SX32 R13, R15, R3.reuse, 0x1, P3 ;  /* 0x000000030f0d7211 */ /* 0x080fe400018f0eff */
[----:B------:R-:W-:-:S02]  /*5ed0*/  LEA.HI.X.SX32 R27, R11, R3, 0x1, P6 ;  /* 0x000000030b1b7211 */ /* 0x000fc400030f0eff */
[----:B------:R-:W-:Y:S02]  /*5ee0*/  LEA.HI.X.SX32 R15, R21, R3, 0x1, P2 ;  /* 0x00000003150f7211 */ /* 0x000fe400010f0eff */
[-C--:B------:R-:W-:Y:S02]  /*5ef0*/  IADD3 R10, P4, PT, R57, R2.reuse, RZ ;  /* 0x00000002390a7210 */ /* 0x080fe40007f9e0ff */
[-C--:B------:R-:W-:Y:S02]  /*5f00*/  IADD3 R16, P6, PT, R61, R2.reuse, RZ ;  /* 0x000000023d107210 */ /* 0x080fe40007fde0ff */
[CC--:B------:R-:W-:Y:S02]  /*5f10*/  LEA R20, P5, R53.reuse, R2.reuse, 0x2 ;  /* 0x0000000235147211 */ /* 0x0c0fe400078a10ff */
[CC--:B------:R-:W-:Y:S02]  /*5f20*/  LEA R24, P3, R53.reuse, R2.reuse, 0x3 ;  /* 0x0000000235187211 */ /* 0x0c0fe400078618ff */
[----:B------:R-:W-:-:S02]  /*5f30*/  LEA R32, P2, R53, R2, 0x4 ;  /* 0x0000000235207211 */ /* 0x000fc400078420ff */
[-C--:B------:R-:W-:Y:S02]  /*5f40*/  LEA.HI.X.SX32 R19, R53, R3.reuse, 0x1, P1 ;  /* 0x0000000335137211 */ /* 0x080fe400008f0eff */
[----:B0-----:R-:W-:Y:S02]  /*5f50*/  PRMT R2, R46, 0x7632, R2 ;  /* 0x000076322e027816 */ /* 0x001fe40000000002 */
[-C--:B------:R-:W-:Y:S02]  /*5f60*/  LEA.HI.X.SX32 R21, R17, R3.reuse, 0x1, P5 ;  /* 0x0000000311157211 */ /* 0x080fe400028f0eff */
[----:B------:R-:W-:Y:S01]  /*5f70*/  F2FP.F16.F32.PACK_AB R34, R41, R34 ;  /* 0x000000222922723e */ /* 0x000fe200000000ff */
[----:B------:R0:W-:Y:S01]  /*5f80*/  STG.E.U16 desc[UR28][R18.64], R2 ;  /* 0x0000000212007986 */ /* 0x0001e2000c10151c */
[-C--:B------:R-:W-:Y:S02]  /*5f90*/  LEA.HI.X.SX32 R11, R37, R3.reuse, 0x1, P4 ;  /* 0x00000003250b7211 */ /* 0x080fe400020f0eff */
[-C--:B------:R-:W-:Y:S01]  /*5fa0*/  LEA.HI.X.SX32 R25, R25, R3.reuse, 0x1, P3 ;  /* 0x0000000319197211 */ /* 0x080fe200018f0eff */
[----:B------:R1:W-:Y:S01]  /*5fb0*/  STG.E.U16 desc[UR28][R20.64], R48 ;  /* 0x0000003014007986 */ /* 0x0003e2000c10151c */
[----:B------:R-:W-:-:S02]  /*5fc0*/  LEA.HI.X.SX32 R33, R33, R3, 0x1, P2 ;  /* 0x0000000321217211 */ /* 0x000fc400010f0eff */
[----:B------:R-:W-:Y:S02]  /*5fd0*/  LEA.HI.X.SX32 R17, R39, R3, 0x1, P6 ;  /* 0x0000000327117211 */ /* 0x000fe400030f0eff */
[----:B------:R-:W-:Y:S02]  /*5fe0*/  PRMT R3, R48, 0x7632, R3 ;  /* 0x0000763230037816 */ /* 0x000fe40000000003 */
[----:B------:R-:W-:Y:S01]  /*5ff0*/  F2FP.F16.F32.PACK_AB R36, R43, R36 ;  /* 0x000000242b24723e */ /* 0x000fe200000000ff */
[----:B0-----:R-:W0:Y:S01]  /*6000*/  LDC.64 R18, c[0x0][0x3a0] ;  /* 0x0000e800ff127b82 */ /* 0x001e220000000a00 */
[----:B------:R-:W-:Y:S01]  /*6010*/  F2FP.F16.F32.PACK_AB R38, R45, R38 ;  /* 0x000000262d26723e */ /* 0x000fe200000000ff */
[----:B------:R2:W-:Y:S01]  /*6020*/  STG.E.U16 desc[UR28][R22.64], R3 ;  /* 0x0000000316007986 */ /* 0x0005e2000c10151c */
[----:B------:R-:W-:Y:S02]  /*6030*/  PRMT R2, R36, 0x7632, R2 ;  /* 0x0000763224027816 */ /* 0x000fe40000000002 */
[----:B-1----:R-:W-:Y:S01]  /*6040*/  PRMT R21, R34, 0x7632, R21 ;  /* 0x0000763222157816 */ /* 0x002fe20000000015 */
[----:B------:R-:W-:Y:S01]  /*6050*/  STG.E.U16 desc[UR28][R24.64], R34 ;  /* 0x0000002218007986 */ /* 0x000fe2000c10151c */
[----:B------:R-:W-:-:S02]  /*6060*/  PRMT R20, R38, 0x7632, R20 ;  /* 0x0000763226147816 */ /* 0x000fc40000000014 */
[----:B------:R-:W-:Y:S01]  /*6070*/  F2FP.F16.F32.PACK_AB R40, R47, R40 ;  /* 0x000000282f28723e */ /* 0x000fe200000000ff */
[----:B------:R-:W-:Y:S01]  /*6080*/  STG.E.U16 desc[UR28][R26.64], R21 ;  /* 0x000000151a007986 */ /* 0x000fe2000c10151c */
[----:B------:R-:W-:Y:S02]  /*6090*/  F2FP.F16.F32.PACK_AB R42, R49, R42 ;  /* 0x0000002a312a723e */ /* 0x000fe400000000ff */
[----:B------:R-:W-:Y:S01]  /*60a0*/  F2FP.F16.F32.PACK_AB R44, R51, R44 ;  /* 0x0000002c332c723e */ /* 0x000fe200000000ff */
[----:B------:R-:W-:Y:S01]  /*60b0*/  STG.E.U16 desc[UR28][R28.64], R36 ;  /* 0x000000241c007986 */ /* 0x000fe2000c10151c */
[C---:B--2---:R-:W-:Y:S01]  /*60c0*/  SHF.L.U32 R3, R0.reuse, 0x2, RZ ;  /* 0x0000000200037819 */ /* 0x044fe200000006ff */
[----:B------:R-:W-:Y:S02]  /*60d0*/  IMAD.HI R0, R0, 0x4, RZ ;  /* 0x0000000400007827 */ /* 0x000fe400078e02ff */
[----:B------:R0:W-:Y:S04]  /*60e0*/  STG.E.U16 desc[UR28][R30.64], R2 ;  /* 0x000000021e007986 */ /* 0x0001e8000c10151c */
[----:B------:R-:W-:Y:S04]  /*60f0*/  STG.E.U16 desc[UR28][R32.64], R38 ;  /* 0x0000002620007986 */ /* 0x000fe8000c10151c */
[----:B------:R1:W-:Y:S04]  /*6100*/  STG.E.U16 desc[UR28][R12.64], R20 ;  /* 0x000000140c007986 */ /* 0x0003e8000c10151c */
[----:B------:R2:W-:Y:S01]  /*6110*/  STG.E.U16 desc[UR28][R8.64], R40 ;  /* 0x0000002808007986 */ /* 0x0005e2000c10151c */
[----:B0-----:R-:W-:-:S04]  /*6120*/  IADD3 R2, P1, P2, R3, UR6, R18 ;  /* 0x0000000603027c10 */ /* 0x001fc8000fa3e012 */
[----:B------:R-:W-:Y:S02]  /*6130*/  IADD3.X R3, PT, PT, R0, UR5, R19, P1, P2 ;  /* 0x0000000500037c10 */ /* 0x000fe40008fe4413 */
[----:B-1----:R-:W-:Y:S02]  /*6140*/  PRMT R13, R40, 0x7632, R13 ;  /* 0x00007632280d7816 */ /* 0x002fe4000000000d */
[----:B--2---:R-:W-:-:S03]  /*6150*/  PRMT R8, R44, 0x7632, R8 ;  /* 0x000076322c087816 */ /* 0x004fc60000000008 */
[----:B------:R-:W-:Y:S04]  /*6160*/  STG.E.U16 desc[UR28][R14.64], R13 ;  /* 0x0000000d0e007986 */ /* 0x000fe8000c10151c */
[----:B------:R0:W-:Y:S02]  /*6170*/  STG.E.U16 desc[UR28][R6.64], R42 ;  /* 0x0000002a06007986 */ /* 0x0001e4000c10151c */
[----:B0-----:R-:W-:-:S05]  /*6180*/  PRMT R7, R42, 0x7632, R7 ;  /* 0x000076322a077816 */ /* 0x001fca0000000007 */
[----:B------:R0:W-:Y:S04]  /*6190*/  STG.E.U16 desc[UR28][R10.64], R7 ;  /* 0x000000070a007986 */ /* 0x0001e8000c10151c */
[----:B------:R0:W-:Y:S04]  /*61a0*/  STG.E.U16 desc[UR28][R4.64], R44 ;  /* 0x0000002c04007986 */ /* 0x0001e8000c10151c */
[----:B------:R0:W-:Y:S04]  /*61b0*/  STG.E.U16 desc[UR28][R16.64], R8 ;  /* 0x0000000810007986 */ /* 0x0001e8000c10151c */
[----:B------:R0:W-:Y:S01]  /*61c0*/  STG.E desc[UR28][R2.64], R35 ;  /* 0x0000002302007986 */ /* 0x0001e2000c10191c */
[----:B---3--:R-:W-:Y:S06]  /*61d0*/  BAR.SYNC.DEFER_BLOCKING 0x0 ;  /* 0x0000000000007b1d */ /* 0x008fec0000010000 */
[----:B------:R-:W-:Y:S05]  /*61e0*/  @P0 BRA `(.L_x_20) ;  /* 0x0000000000a00947 */ /* 0x000fea0003800000 */
[----:B------:R-:W1:Y:S01]  /*61f0*/  S2UR UR5, SR_CgaCtaId ;  /* 0x00000000000579c3 */ /* 0x000e620000008800 */
[----:B------:R-:W-:Y:S01]  /*6200*/  NOP ;  /* 0x0000000000007918 */ /* 0x000fe20000000000 */
[----:B------:R-:W-:Y:S01]  /*6210*/  UMOV UR4, 0x50 ;  /* 0x0000005000047882 */ /* 0x000fe20000000000 */
[----:B------:R-:W-:Y:S01]  /*6220*/  MOV R0, UR12 ;  /* 0x0000000c00007c02 */ /* 0x000fe20008000f00 */
[----:B0-----:R-:W-:Y:S01]  /*6230*/  HFMA2 R7, -RZ, RZ, 0, 5.9604644775390625e-08 ;  /* 0x00000001ff077431 */ /* 0x001fe200000001ff */
[----:B------:R-:W-:Y:S02]  /*6240*/  MOV R3, 0xff ;  /* 0x000000ff00037802 */ /* 0x000fe40000000f00 */
[----:B------:R-:W-:-:S04]  /*6250*/  LOP3.LUT R0, R0, 0xffff, RZ, 0xc0, !PT ;  /* 0x0000ffff00007812 */ /* 0x000fc800078ec0ff */
[----:B------:R-:W-:-:S04]  /*6260*/  SHF.R.U32.HI R0, RZ, 0x5, R0 ;  /* 0x00000005ff007819 */ /* 0x000fc80000011600 */
[----:B------:R-:W-:Y:S02]  /*6270*/  IADD3 R2, PT, PT, R0, 0x10, RZ ;  /* 0x0000001000027810 */ /* 0x000fe40007ffe0ff */
[----:B------:R-:W-:Y:S01]  /*6280*/  SHF.L.U32 R0, R3, R0, RZ ;  /* 0x0000000003007219 */ /* 0x000fe200000006ff */
[----:B-1----:R-:W-:Y:S01]  /*6290*/  ULEA UR6, UR5, UR4, 0x18 ;  /* 0x0000000405067291 */ /* 0x002fe2000f8ec0ff */
[----:B------:R-:W-:-:S04]  /*62a0*/  SHF.L.U32 R3, R7, R2, RZ ;  /* 0x0000000207037219 */ /* 0x000fc800000006ff */
[----:B------:R-:W-:-:S04]  /*62b0*/  LOP3.LUT R0, R3, R0, RZ, 0xfc, !PT ;  /* 0x0000000003007212 */ /* 0x000fc800078efcff */
[----:B------:R-:W0:Y:S01]  /*62c0*/  LDS R5, [UR6] ;  /* 0x00000006ff057984 */ /* 0x000e220008000800 */
[C---:B------:R-:W-:Y:S02]  /*62d0*/  LOP3.LUT R2, R0.reuse, 0xffff, RZ, 0xc0, !PT ;  /* 0x0000ffff00027812 */ /* 0x040fe400078ec0ff */
[----:B0-----:R-:W-:-:S04]  /*62e0*/  LOP3.LUT R3, R0, 0xffff, R5, 0x80, !PT ;  /* 0x0000ffff00037812 */ /* 0x001fc800078e8005 */
[----:B------:R-:W-:-:S13]  /*62f0*/  ISETP.NE.AND P0, PT, R3, R2, PT ;  /* 0x000000020300720c */ /* 0x000fda0003f05270 */
[----:B------:R-:W-:Y:S05]  /*6300*/  @P0 BRA `(.L_x_21) ;  /* 0x0000000000500947 */ /* 0x000fea0003800000 */
[----:B------:R-:W-:Y:S02]  /*6310*/  SHF.R.U32.HI R5, RZ, 0x10, R5 ;  /* 0x00000010ff057819 */ /* 0x000fe40000011605 */
[----:B------:R-:W-:-:S04]  /*6320*/  SHF.R.U32.HI R2, RZ, 0x10, R0 ;  /* 0x00000010ff027819 */ /* 0x000fc80000011600 */
[----:B------:R-:W-:-:S04]  /*6330*/  LOP3.LUT R5, R5, R2, RZ, 0xc0, !PT ;  /* 0x0000000205057212 */ /* 0x000fc800078ec0ff */
[----:B------:R-:W-:-:S13]  /*6340*/  ISETP.NE.AND P0, PT, R5, R2, PT ;  /* 0x000000020500720c */ /* 0x000fda0003f05270 */
[----:B------:R-:W-:Y:S05]  /*6350*/  @P0 BRA `(.L_x_22) ;  /* 0x0000000000300947 */ /* 0x000fea0003800000 */
[----:B------:R-:W-:Y:S01]  /*6360*/  R2UR UR4, R0 ;  /* 0x00000000000472ca */ /* 0x000fe200000e0000 */
[----:B------:R-:W-:Y:S01]  /*6370*/  VOTEU.ANY UR5, UPT, PT ;  /* 0x0000000000057886 */ /* 0x000fe200038e0100 */
[----:B------:R-:W0:Y:S01]  /*6380*/  S2R R0, SR_LANEID ;  /* 0x0000000000007919 */ /* 0x000e220000000000 */
[----:B------:R-:W-:-:S10]  /*6390*/  UFLO.U32 UR5, UR5 ;  /* 0x00000005000572bd */ /* 0x000fd400080e0000 */
[----:B------:R-:W-:-:S06]  /*63a0*/  ULOP3.LUT UR4, URZ, UR4, URZ, 0x33, !UPT ;  /* 0x00000004ff047292 */ /* 0x000fcc000f8e33ff */
[----:B------:R-:W-:-:S04]  /*63b0*/  MOV R2, UR4 ;  /* 0x0000000400027c02 */ /* 0x000fc80008000f00 */
[----:B------:R-:W1:Y:S02]  /*63c0*/  REDUX UR7, R2 ;  /* 0x00000000020773c4 */ /* 0x000e640000000000 */
[----:B------:R2:W-:Y:S01]  /*63d0*/  UTCATOMSWS.AND URZ, UR4 ;  /* 0x0000000400ff79e3 */ /* 0x0005e20008000000 */
[----:B0-----:R-:W-:Y:S02]  /*63e0*/  ISETP.EQ.U32.AND P0, PT, R0, UR5, PT ;  /* 0x0000000500007c0c */ /* 0x001fe4000bf02070 */
[----:B-1----:R-:W-:-:S11]  /*63f0*/  MOV R0, UR7 ;  /* 0x0000000700007c02 */ /* 0x002fd60008000f00 */
[----:B------:R2:W-:Y:S01]  /*6400*/  @P0 ATOMS.AND RZ, [UR6], R0 ;  /* 0x00000000ffff098c */ /* 0x0005e2000a800006 */
[----:B------:R-:W-:Y:S05]  /*6410*/  BRA `(.L_x_20) ;  /* 0x0000000000147947 */ /* 0x000fea0003800000 */
.L_x_22:
[----:B------:R-:W-:-:S07]  /*6420*/  MOV R2, 0x6440 ;  /* 0x0000644000027802 */ /* 0x000fce0000000f00 */
[----:B------:R-:W-:Y:S05]  /*6430*/  CALL.REL.NOINC `($__internal_0_$__cuda_sm10x_tcgen05_guardrail_trap_col_being_dealloced_not_returned_by_alloc) ;  /* 0x0000000000447944 */ /* 0x000fea0003c00000 */
[----:B------:R-:W-:Y:S05]  /*6440*/  BRA `(.L_x_20) ;  /* 0x0000000000087947 */ /* 0x000fea0003800000 */
.L_x_21:
[----:B------:R-:W-:-:S07]  /*6450*/  MOV R2, 0x6470 ;  /* 0x0000647000027802 */ /* 0x000fce0000000f00 */
[----:B------:R-:W-:Y:S05]  /*6460*/  CALL.REL.NOINC `($__internal_2_$__cuda_sm10x_tcgen05_guardrail_trap_unallocated_columns_being_dealloced) ;  /* 0x0000000000507944 */ /* 0x000fea0003c00000 */
.L_x_20:
[----:B------:R-:W-:Y:S01]  /*6470*/  NOP ;  /* 0x0000000000007918 */ /* 0x000fe20000000000 */
[----:B--2---:R-:W-:Y:S05]  /*6480*/  EXIT ;  /* 0x000000000000794d */ /* 0x004fea0003800000 */
.L_x_8:
[----:B------:R-:W1:Y:S02]  /*6490*/  SYNCS.PHASECHK.TRANS64.TRYWAIT P4, [UR11+0x2800], RZ ;  /* 0x002800ffff0075a7 */ /* 0x000e64000808110b */
[----:B-1----:R-:W-:Y:S05]  /*64a0*/  @!P4 BRA `(.L_x_8) ;  /* 0xfffffffc00f8c947 */ /* 0x002fea000383ffff */
[----:B------:R-:W-:Y:S05]  /*64b0*/  BRA `(.L_x_7) ;  /* 0xffffffac004c7947 */ /* 0x000fea000383ffff */
.L_x_14:
[----:B------:R-:W2:Y:S02]  /*64c0*/  SYNCS.PHASECHK.TRANS64.TRYWAIT P2, [UR11+0x3810], RZ ;  /* 0x003810ffff0075a7 */ /* 0x000ea4000804110b */
[----:B--2---:R-:W-:Y:S05]  /*64d0*/  @!P2 BRA `(.L_x_14) ;  /* 0xfffffffc00f8a947 */ /* 0x004fea000383ffff */
[----:B------:R-:W-:Y:S05]  /*64e0*/  BRA `(.L_x_23) ;  /* 0xffffffd000747947 */ /* 0x000fea000383ffff */
.L_x_15:
[----:B------:R-:W0:Y:S02]  /*64f0*/  SYNCS.PHASECHK.TRANS64.TRYWAIT P2, [UR15], R94 ;  /* 0x0000005eff0075a7 */ /* 0x000e24000804110f */
[----:B0-----:R-:W-:Y:S05]  /*6500*/  @!P2 BRA `(.L_x_15) ;  /* 0xfffffffc00f8a947 */ /* 0x001fea000383ffff */
[----:B------:R-:W-:Y:S05]  /*6510*/  BRA `(.L_x_24) ;  /* 0xffffffd800a47947 */ /* 0x000fea000383ffff */
.L_x_19:
[----:B------:R-:W0:Y:S02]  /*6520*/  SYNCS.PHASECHK.TRANS64.TRYWAIT P4, [UR15], R2 ;  /* 0x00000002ff0075a7 */ /* 0x000e24000808110f */
[----:B0-----:R-:W-:Y:S05]  /*6530*/  @!P4 BRA `(.L_x_19) ;  /* 0xfffffffc00f8c947 */ /* 0x001fea000383ffff */
[----:B------:R-:W-:Y:S05]  /*6540*/  BRA `(.L_x_18) ;  /* 0xfffffff0005c7947 */ /* 0x000fea000383ffff */
        .weak           $__internal_0_$__cuda_sm10x_tcgen05_guardrail_trap_col_being_dealloced_not_returned_by_alloc
        .type           $__internal_0_$__cuda_sm10x_tcgen05_guardrail_trap_col_being_dealloced_not_returned_by_alloc,@function
        .size           $__internal_0_$__cuda_sm10x_tcgen05_guardrail_trap_col_being_dealloced_not_returned_by_alloc,($__internal_1_$__cuda_sm10x_tcgen05_guardrail_trap_phase_invalid_during_alloc - $__internal_0_$__cuda_sm10x_tcgen05_guardrail_trap_col_being_dealloced_not_returned_by_alloc)
$__internal_0_$__cuda_sm10x_tcgen05_guardrail_trap_col_being_dealloced_not_returned_by_alloc:
[----:B------:R-:W-:Y:S05]  /*6550*/  BPT.TRAP 0x1 ;  /* 0x000000040000795c */ /* 0x000fea0000300000 */
[----:B------:R-:W-:-:S04]  /*6560*/  MOV R3, 0x0 ;  /* 0x0000000000037802 */ /* 0x000fc80000000f00 */
[----:B------:R-:W-:Y:S05]  /*6570*/  RET.REL.NODEC R2 `(attn_fwd) ;  /* 0xffffff9802a07950 */ /* 0x000fea0003c3ffff */
        .weak           $__internal_1_$__cuda_sm10x_tcgen05_guardrail_trap_phase_invalid_during_alloc
        .type           $__internal_1_$__cuda_sm10x_tcgen05_guardrail_trap_phase_invalid_during_alloc,@function
        .size           $__internal_1_$__cuda_sm10x_tcgen05_guardrail_trap_phase_invalid_during_alloc,($__internal_2_$__cuda_sm10x_tcgen05_guardrail_trap_unallocated_columns_being_dealloced - $__internal_1_$__cuda_sm10x_tcgen05_guardrail_trap_phase_invalid_during_alloc)
$__internal_1_$__cuda_sm10x_tcgen05_guardrail_trap_phase_invalid_during_alloc:
[----:B------:R-:W-:Y:S05]  /*6580*/  BPT.TRAP 0x1 ;  /* 0x000000040000795c */ /* 0x000fea0000300000 */
[----:B------:R-:W-:-:S04]  /*6590*/  HFMA2 R3, -RZ, RZ, 0, 0 ;  /* 0x00000000ff037431 */ /* 0x000fc800000001ff */
[----:B------:R-:W-:Y:S05]  /*65a0*/  RET.REL.NODEC R2 `(attn_fwd) ;  /* 0xffffff9802947950 */ /* 0x000fea0003c3ffff */
        .weak           $__internal_2_$__cuda_sm10x_tcgen05_guardrail_trap_unallocated_columns_being_dealloced
        .type           $__internal_2_$__cuda_sm10x_tcgen05_guardrail_trap_unallocated_columns_being_dealloced,@function
        .size           $__internal_2_$__cuda_sm10x_tcgen05_guardrail_trap_unallocated_columns_being_dealloced,(.L_x_28 - $__internal_2_$__cuda_sm10x_tcgen05_guardrail_trap_unallocated_columns_being_dealloced)
$__internal_2_$__cuda_sm10x_tcgen05_guardrail_trap_unallocated_columns_being_dealloced:
[----:B------:R-:W-:Y:S05]  /*65b0*/  BPT.TRAP 0x1 ;  /* 0x000000040000795c */ /* 0x000fea0000300000 */
[----:B------:R-:W-:-:S04]  /*65c0*/  MOV R3, 0x0 ;  /* 0x0000000000037802 */ /* 0x000fc80000000f00 */
[----:B------:R-:W-:Y:S05]  /*65d0*/  RET.REL.NODEC R2 `(attn_fwd) ;  /* 0xffffff9802887950 */ /* 0x000fea0003c3ffff */
.L_x_25:
[----:B------:R-:W-:-:S00]  /*65e0*/  BRA `(.L_x_25) ;  /* 0xfffffffc00fc7947 */ /* 0x000fc0000383ffff */
[----:B------:R-:W-:-:S00]  /*65f0*/  NOP ;  /* 0x0000000000007918 */ /* 0x000fc00000000000 */
        /* <DEDUP_REMOVED lines=8> */
.L_x_28:


//--------------------- .nv.global.init           --------------------------
	.section	.nv.global.init,"aw",@progbits
.nv.global.init:
	.type		_$_str,@object
	.size		_$_str,(.L_3 - _$_str)
_$_str:
        /*0000*/ 	.byte	0x5f, 0x5f, 0x43, 0x55, 0x44, 0x41, 0x5f, 0x46, 0x54, 0x5a, 0x00
.L_3:


//--------------------- .nv.shared.attn_fwd       --------------------------
	.section	.nv.shared.attn_fwd,"aw",@nobits
	.sectionflags	@""
	.align	16
	.zero		1024


//--------------------- .nv.shared.reserved.0     --------------------------
	.section	.nv.shared.reserved.0,"aw",@nobits
	.align	8
	.weak		__nv_reservedSMEM_offset_0_alias
	.size		__nv_reservedSMEM_offset_0_alias, 0, 64
	.other		__nv_reservedSMEM_offset_0_alias,@"STO_CUDA_RESERVED_SHARED STV_DEFAULT"
__nv_reservedSMEM_offset_0_alias:
	.zero		0
.nv.shared.reserved.0:
	.zero		64
	.weak		__nv_reservedSMEM_allocation_phase
	.type		__nv_reservedSMEM_allocation_phase,@object
	.size		__nv_reservedSMEM_allocation_phase,(.L_0 - __nv_reservedSMEM_allocation_phase)
__nv_reservedSMEM_allocation_phase:
	.zero		1
.L_0:
	.zero		7
	.weak		__nv_reservedSMEM_devtool_atexit_pc
	.type		__nv_reservedSMEM_devtool_atexit_pc,@object
	.size		__nv_reservedSMEM_devtool_atexit_pc,(__nv_reservedSMEM_allocation_mask - __nv_reservedSMEM_devtool_atexit_pc)
__nv_reservedSMEM_devtool_atexit_pc:
	.zero		8
	.weak		__nv_reservedSMEM_allocation_mask
	.type		__nv_reservedSMEM_allocation_mask,@object
	.size		__nv_reservedSMEM_allocation_mask,(.L_2 - __nv_reservedSMEM_allocation_mask)
__nv_reservedSMEM_allocation_mask:
	.zero		4
.L_2:


//--------------------- .nv.constant0.attn_fwd    --------------------------
	.section	.nv.constant0.attn_fwd,"a",@progbits
	.sectionflags	@""
	.align	4
.nv.constant0.attn_fwd:
	.zero		1032


//--------------------- SYMBOLS --------------------------

	.type		.nv.reservedSmem.offset0,@object
	.size		.nv.reservedSmem.offset0,0x4
	.type		.nv.reservedSmem.cap,@object
	.size		.nv.reservedSmem.cap,0x4
